	.target	sm_90a

	.elftype	@"ET_EXEC"


//--------------------- .note.nv.tkinfo           --------------------------
	.section	.note.nv.tkinfo,"",@"SHT_NOTE"
	.sectionflags	@"SHF_NOTE_NV_TKINFO"
	.tkinfo
        /*0018*/ 	.word	0x00000002
        /*0030*/ 	.string	""
        /*0030*/ 	.string	"ptxas"
        /*0030*/ 	.string	"Cuda compilation tools, release 13.0, V13.0.88"
        /*0030*/ 	.string	"Build cuda_13.0.r13.0/compiler.36424714_0"
        /*0030*/ 	.string	"-arch sm_90a -m 64 "



//--------------------- .note.nv.cuinfo           --------------------------
	.section	.note.nv.cuinfo,"",@"SHT_NOTE"
	.sectionflags	@"SHF_NOTE_NV_CUINFO"
        /*0018*/ 	.short	0x0002
        /*001a*/ 	.short	0x005a
        /*001c*/ 	.short	0x0082
	.zero		2


//--------------------- .nv.info                  --------------------------
	.section	.nv.info,"",@"SHT_CUDA_INFO"
	.align	4


	//----- nvinfo : EIATTR_REGCOUNT
	.align		4
        /*0000*/ 	.byte	0x04, 0x2f
        /*0002*/ 	.short	(.L_15 - .L_14)
	.align		4
.L_14:
        /*0004*/ 	.word	index@(_ZN7cutlass13device_kernelINS_4gemm6kernel13GemmUniversalIN4cute5tupleIJiiiiEEENS1_10collective13CollectiveMmaINS1_34MainloopSm90TmaGmmaWarpSpecializedILi12ENS5_IJNS4_1CILi2EEENSA_ILi1EEESC_EEENS1_35KernelTmaWarpSpecializedCooperativeEEENS5_IJNSA_ILi384EEENSA_ILi192EEENSA_ILi16EEEEEENS_6half_tENS5_IJlSC_lEEESK_SL_NS4_8TiledMMAINS4_8MMA_AtomIJNS4_4SM904GMMA26MMA_64x192x16_F32F16F16_SSILNSP_5MajorE0ELSR_0ELNSP_7ScaleInE1ELSS_1EEEEEENS4_6LayoutISD_NS5_IJSC_NSA_ILi0EEESW_EEEEENS5_IJNS4_10UnderscoreESZ_SZ_EEEEENS4_13SM90_TMA_LOADENS4_14ComposedLayoutINS4_7SwizzleILi1ELi4ELi3EEENS4_18smem_ptr_flag_bitsILi16EEENSV_INS5_IJNSA_ILi8EEESI_EEENS5_IJSI_SC_EEEEEEEvNS4_8identityENS4_23SM90_TMA_LOAD_MULTICASTES1C_vS1D_EENS_8epilogue10collective6detail29Sm90TmaWarpSpecializedAdapterINS1H_15DefaultEpilogueISK_SL_SL_NS1G_6thread17LinearCombinationISK_Li1EffLNS1L_9ScaleType4KindE0ELNS_15FloatRoundStyleE2ESK_EENS1_15EpilogueDefaultEEEEEvvEEEEvNT_6ParamsE)
        /*0008*/ 	.word	0x000000a8


	//----- nvinfo : EIATTR_FRAME_SIZE
	.align		4
.L_15:
        /*000c*/ 	.byte	0x04, 0x11
        /*000e*/ 	.short	(.L_17 - .L_16)
	.align		4
.L_16:
        /*0010*/ 	.word	index@(_ZN7cutlass13device_kernelINS_4gemm6kernel13GemmUniversalIN4cute5tupleIJiiiiEEENS1_10collective13CollectiveMmaINS1_34MainloopSm90TmaGmmaWarpSpecializedILi12ENS5_IJNS4_1CILi2EEENSA_ILi1EEESC_EEENS1_35KernelTmaWarpSpecializedCooperativeEEENS5_IJNSA_ILi384EEENSA_ILi192EEENSA_ILi16EEEEEENS_6half_tENS5_IJlSC_lEEESK_SL_NS4_8TiledMMAINS4_8MMA_AtomIJNS4_4SM904GMMA26MMA_64x192x16_F32F16F16_SSILNSP_5MajorE0ELSR_0ELNSP_7ScaleInE1ELSS_1EEEEEENS4_6LayoutISD_NS5_IJSC_NSA_ILi0EEESW_EEEEENS5_IJNS4_10UnderscoreESZ_SZ_EEEEENS4_13SM90_TMA_LOADENS4_14ComposedLayoutINS4_7SwizzleILi1ELi4ELi3EEENS4_18smem_ptr_flag_bitsILi16EEENSV_INS5_IJNSA_ILi8EEESI_EEENS5_IJSI_SC_EEEEEEEvNS4_8identityENS4_23SM90_TMA_LOAD_MULTICASTES1C_vS1D_EENS_8epilogue10collective6detail29Sm90TmaWarpSpecializedAdapterINS1H_15DefaultEpilogueISK_SL_SL_NS1G_6thread17LinearCombinationISK_Li1EffLNS1L_9ScaleType4KindE0ELNS_15FloatRoundStyleE2ESK_EENS1_15EpilogueDefaultEEEEEvvEEEEvNT_6ParamsE)
        /*0014*/ 	.word	0x00000310


	//----- nvinfo : EIATTR_MIN_STACK_SIZE
	.align		4
.L_17:
        /*0018*/ 	.byte	0x04, 0x12
        /*001a*/ 	.short	(.L_19 - .L_18)
	.align		4
.L_18:
        /*001c*/ 	.word	index@(_ZN7cutlass13device_kernelINS_4gemm6kernel13GemmUniversalIN4cute5tupleIJiiiiEEENS1_10collective13CollectiveMmaINS1_34MainloopSm90TmaGmmaWarpSpecializedILi12ENS5_IJNS4_1CILi2EEENSA_ILi1EEESC_EEENS1_35KernelTmaWarpSpecializedCooperativeEEENS5_IJNSA_ILi384EEENSA_ILi192EEENSA_ILi16EEEEEENS_6half_tENS5_IJlSC_lEEESK_SL_NS4_8TiledMMAINS4_8MMA_AtomIJNS4_4SM904GMMA26MMA_64x192x16_F32F16F16_SSILNSP_5MajorE0ELSR_0ELNSP_7ScaleInE1ELSS_1EEEEEENS4_6LayoutISD_NS5_IJSC_NSA_ILi0EEESW_EEEEENS5_IJNS4_10UnderscoreESZ_SZ_EEEEENS4_13SM90_TMA_LOADENS4_14ComposedLayoutINS4_7SwizzleILi1ELi4ELi3EEENS4_18smem_ptr_flag_bitsILi16EEENSV_INS5_IJNSA_ILi8EEESI_EEENS5_IJSI_SC_EEEEEEEvNS4_8identityENS4_23SM90_TMA_LOAD_MULTICASTES1C_vS1D_EENS_8epilogue10collective6detail29Sm90TmaWarpSpecializedAdapterINS1H_15DefaultEpilogueISK_SL_SL_NS1G_6thread17LinearCombinationISK_Li1EffLNS1L_9ScaleType4KindE0ELNS_15FloatRoundStyleE2ESK_EENS1_15EpilogueDefaultEEEEEvvEEEEvNT_6ParamsE)
        /*0020*/ 	.word	0x00000310
.L_19:


//--------------------- .nv.compat                --------------------------
	.section	.nv.compat,"",@"SHT_CUDA_COMPAT_INFO"
	.align	4
        /*0000*/ 	.byte	0x02, 0x09, 0x01, 0x00, 0x02, 0x02, 0x04, 0x00, 0x02, 0x05, 0x05, 0x00, 0x03, 0x07, 0x01, 0x01
        /*0010*/ 	.byte	0x02, 0x03, 0x01, 0x00, 0x02, 0x06, 0x01, 0x00, 0x04, 0x0b, 0x08, 0x00, 0x00, 0x00, 0x00, 0x00
        /*0020*/ 	.byte	0x00, 0x00, 0x00, 0x00


//--------------------- .nv.info._ZN7cutlass13device_kernelINS_4gemm6kernel13GemmUniversalIN4cute5tupleIJiiiiEEENS1_10collective13CollectiveMmaINS1_34MainloopSm90TmaGmmaWarpSpecializedILi12ENS5_IJNS4_1CILi2EEENSA_ILi1EEESC_EEENS1_35KernelTmaWarpSpecializedCooperativeEEENS5_IJNSA_ILi384EEENSA_ILi192EEENSA_ILi16EEEEEENS_6half_tENS5_IJlSC_lEEESK_SL_NS4_8TiledMMAINS4_8MMA_AtomIJNS4_4SM904GMMA26MMA_64x192x16_F32F16F16_SSILNSP_5MajorE0ELSR_0ELNSP_7ScaleInE1ELSS_1EEEEEENS4_6LayoutISD_NS5_IJSC_NSA_ILi0EEESW_EEEEENS5_IJNS4_10UnderscoreESZ_SZ_EEEEENS4_13SM90_TMA_LOADENS4_14ComposedLayoutINS4_7SwizzleILi1ELi4ELi3EEENS4_18smem_ptr_flag_bitsILi16EEENSV_INS5_IJNSA_ILi8EEESI_EEENS5_IJSI_SC_EEEEEEEvNS4_8identityENS4_23SM90_TMA_LOAD_MULTICASTES1C_vS1D_EENS_8epilogue10collective6detail29Sm90TmaWarpSpecializedAdapterINS1H_15DefaultEpilogueISK_SL_SL_NS1G_6thread17LinearCombinationISK_Li1EffLNS1L_9ScaleType4KindE0ELNS_15FloatRoundStyleE2ESK_EENS1_15EpilogueDefaultEEEEEvvEEEEvNT_6ParamsE --------------------------
	.section	.nv.info._ZN7cutlass13device_kernelINS_4gemm6kernel13GemmUniversalIN4cute5tupleIJiiiiEEENS1_10collective13CollectiveMmaINS1_34MainloopSm90TmaGmmaWarpSpecializedILi12ENS5_IJNS4_1CILi2EEENSA_ILi1EEESC_EEENS1_35KernelTmaWarpSpecializedCooperativeEEENS5_IJNSA_ILi384EEENSA_ILi192EEENSA_ILi16EEEEEENS_6half_tENS5_IJlSC_lEEESK_SL_NS4_8TiledMMAINS4_8MMA_AtomIJNS4_4SM904GMMA26MMA_64x192x16_F32F16F16_SSILNSP_5MajorE0ELSR_0ELNSP_7ScaleInE1ELSS_1EEEEEENS4_6LayoutISD_NS5_IJSC_NSA_ILi0EEESW_EEEEENS5_IJNS4_10UnderscoreESZ_SZ_EEEEENS4_13SM90_TMA_LOADENS4_14ComposedLayoutINS4_7SwizzleILi1ELi4ELi3EEENS4_18smem_ptr_flag_bitsILi16EEENSV_INS5_IJNSA_ILi8EEESI_EEENS5_IJSI_SC_EEEEEEEvNS4_8identityENS4_23SM90_TMA_LOAD_MULTICASTES1C_vS1D_EENS_8epilogue10collective6detail29Sm90TmaWarpSpecializedAdapterINS1H_15DefaultEpilogueISK_SL_SL_NS1G_6thread17LinearCombinationISK_Li1EffLNS1L_9ScaleType4KindE0ELNS_15FloatRoundStyleE2ESK_EENS1_15EpilogueDefaultEEEEEvvEEEEvNT_6ParamsE,"",@"SHT_CUDA_INFO"
	.sectionflags	@""
	.align	4


	//----- nvinfo : EIATTR_CUDA_API_VERSION
	.align		4
        /*0000*/ 	.byte	0x04, 0x37
        /*0002*/ 	.short	(.L_21 - .L_20)
.L_20:
        /*0004*/ 	.word	0x00000082


	//----- nvinfo : EIATTR_KPARAM_INFO
	.align		4
.L_21:
        /*0008*/ 	.byte	0x04, 0x17
        /*000a*/ 	.short	(.L_23 - .L_22)
.L_22:
        /*000c*/ 	.word	0x00000000
        /*0010*/ 	.short	0x0000
        /*0012*/ 	.short	0x0070
        /*0014*/ 	.byte	0x00, 0xf0, 0x01, 0x10


	//----- nvinfo : EIATTR_SPARSE_MMA_MASK
	.align		4
.L_23:
        /*0018*/ 	.byte	0x03, 0x50
        /*001a*/ 	.short	0x0000


	//----- nvinfo : EIATTR_MAXREG_COUNT
	.align		4
        /*001c*/ 	.byte	0x03, 0x1b
        /*001e*/ 	.short	0x00a8


	//----- nvinfo : EIATTR_NUM_BARRIERS
	.align		4
        /*0020*/ 	.byte	0x02, 0x4c
        /*0022*/ 	.byte	0x01
	.zero		1


	//----- nvinfo : EIATTR_EXTERNS
	.align		4
        /*0024*/ 	.byte	0x04, 0x0f
        /*0026*/ 	.short	(.L_25 - .L_24)


	//   ....[0]....
	.align		4
.L_24:
        /*0028*/ 	.word	index@(__assertfail)


	//----- nvinfo : EIATTR_ANNOTATIONS
	.align		4
.L_25:
        /*002c*/ 	.byte	0x04, 0x55
        /*002e*/ 	.short	(.L_27 - .L_26)


	//   ....[0]....
.L_26:
        /*0030*/ 	.word	0x00000001
        /*0034*/ 	.byte	0x70, 0x08, 0x00, 0x00, 0x01, 0x00, 0x00, 0x00, 0x30, 0x0b, 0x00, 0x00, 0x01, 0x00, 0x00, 0x00
        /* <DEDUP_REMOVED lines=262> */
        /*10a4*/ 	.byte	0x00, 0x6a, 0x01, 0x00


	//----- nvinfo : EIATTR_MERCURY_ISA_VERSION
	.align		4
.L_27:
        /*10a8*/ 	.byte	0x03, 0x5f
        /*10aa*/ 	.short	0x0101


	//----- nvinfo : EIATTR_INT_WARP_WIDE_INSTR_OFFSETS
	.align		4
        /*10ac*/ 	.byte	0x04, 0x31
        /*10ae*/ 	.short	(.L_29 - .L_28)


	//   ....[0]....
.L_28:
        /*10b0*/ 	.word	0x000006b0


	//   ....[1]....
        /*10b4*/ 	.word	0x000006c0


	//   ....[2]....
        /*10b8*/ 	.word	0x00000840


	//----- nvinfo : EIATTR_COOP_GROUP_MASK_REGIDS
	.align		4
.L_29:
        /*10bc*/ 	.byte	0x04, 0x29
        /*10be*/ 	.short	(.L_31 - .L_30)


	//   ....[0]....
.L_30:
        /*10c0*/ 	.word	0xffffffff


	//   ....[1]....
        /*10c4*/ 	.word	0xffffffff


	//   ....[2]....
        /*10c8*/ 	.word	0xffffffff


	//   ....[3]....
        /*10cc*/ 	.word	0xffffffff


	//   ....[4]....
        /*10d0*/ 	.word	0xffffffff


	//   ....[5]....
        /*10d4*/ 	.word	0xffffffff


	//----- nvinfo : EIATTR_COOP_GROUP_INSTR_OFFSETS
	.align		4
.L_31:
        /*10d8*/ 	.byte	0x04, 0x28
        /*10da*/ 	.short	(.L_33 - .L_32)


	//   ....[0]....
.L_32:
        /*10dc*/ 	.word	0x00000070


	//   ....[1]....
        /*10e0*/ 	.word	0x00000080


	//   ....[2]....
        /*10e4*/ 	.word	0x000001a0


	//   ....[3]....
        /*10e8*/ 	.word	0x00000500


	//   ....[4]....
        /*10ec*/ 	.word	0x00000980


	//   ....[5]....
        /*10f0*/ 	.word	0x00001550


	//----- nvinfo : EIATTR_REG_RECONFIG
	.align		4
.L_33:
        /*10f4*/ 	.byte	0x01, 0x54
	.zero		2


	//----- nvinfo : EIATTR_SYSCALL_OFFSETS
	.align		4
        /*10f8*/ 	.byte	0x04, 0x46
        /*10fa*/ 	.short	(.L_35 - .L_34)


	//   ....[0]....
.L_34:
        /*10fc*/ 	.word	0x00001700


	//----- nvinfo : EIATTR_MBARRIER_INSTR_OFFSETS
	.align		4
.L_35:
        /*1100*/ 	.byte	0x04, 0x39
        /*1102*/ 	.short	(.L_37 - .L_36)


	//   ....[0]....
.L_36:
        /*1104*/ 	.word	0x00000340
        /*1108*/ 	.word	0x000000ff
        /*110c*/ 	.word	0x00000000
        /*1110*/ 	.short	0x0100
        /*1112*/ 	.byte	0x08
	.zero		1


	//   ....[1]....
        /*1114*/ 	.word	0x00000350
        /*1118*/ 	.word	0x000000ff
        /*111c*/ 	.word	0x00000060
        /*1120*/ 	.short	0x0100
        /*1122*/ 	.byte	0x08
	.zero		1


	//   ....[2]....
        /*1124*/ 	.word	0x00000360
        /*1128*/ 	.word	0x000000ff
        /*112c*/ 	.word	0x00000008
        /*1130*/ 	.short	0x0100
        /*1132*/ 	.byte	0x08
	.zero		1


	//   ....[3]....
        /*1134*/ 	.word	0x00000370
        /*1138*/ 	.word	0x000000ff
        /*113c*/ 	.word	0x00000068
        /*1140*/ 	.short	0x0100
        /*1142*/ 	.byte	0x08
	.zero		1


	//   ....[4]....
        /*1144*/ 	.word	0x00000380
        /*1148*/ 	.word	0x000000ff
        /*114c*/ 	.word	0x00000010
        /*1150*/ 	.short	0x0100
        /*1152*/ 	.byte	0x08
	.zero		1


	//   ....[5]....
        /*1154*/ 	.word	0x00000390
        /*1158*/ 	.word	0x000000ff
        /*115c*/ 	.word	0x00000070
        /*1160*/ 	.short	0x0100
        /*1162*/ 	.byte	0x08
	.zero		1


	//   ....[6]....
        /*1164*/ 	.word	0x000003a0
        /*1168*/ 	.word	0x000000ff
        /*116c*/ 	.word	0x00000018
        /*1170*/ 	.short	0x0100
        /*1172*/ 	.byte	0x08
	.zero		1


	//   ....[7]....
        /*1174*/ 	.word	0x000003b0
        /*1178*/ 	.word	0x000000ff
        /*117c*/ 	.word	0x00000078
        /*1180*/ 	.short	0x0100
        /*1182*/ 	.byte	0x08
	.zero		1


	//   ....[8]....
        /*1184*/ 	.word	0x000003c0
        /*1188*/ 	.word	0x000000ff
        /*118c*/ 	.word	0x00000020
        /*1190*/ 	.short	0x0100
        /*1192*/ 	.byte	0x08
	.zero		1


	//   ....[9]....
        /*1194*/ 	.word	0x000003d0
        /*1198*/ 	.word	0x000000ff
        /*119c*/ 	.word	0x00000080
        /*11a0*/ 	.short	0x0100
        /*11a2*/ 	.byte	0x08
	.zero		1


	//   ....[10]....
        /*11a4*/ 	.word	0x000003e0
        /*11a8*/ 	.word	0x000000ff
        /*11ac*/ 	.word	0x00000028
        /*11b0*/ 	.short	0x0100
        /*11b2*/ 	.byte	0x08
	.zero		1


	//   ....[11]....
        /*11b4*/ 	.word	0x000003f0
        /*11b8*/ 	.word	0x000000ff
        /*11bc*/ 	.word	0x00000088
        /*11c0*/ 	.short	0x0100
        /*11c2*/ 	.byte	0x08
	.zero		1


	//   ....[12]....
        /*11c4*/ 	.word	0x00000400
        /*11c8*/ 	.word	0x000000ff
        /*11cc*/ 	.word	0x00000030
        /*11d0*/ 	.short	0x0100
        /*11d2*/ 	.byte	0x08
	.zero		1


	//   ....[13]....
        /*11d4*/ 	.word	0x00000410
        /*11d8*/ 	.word	0x000000ff
        /*11dc*/ 	.word	0x00000090
        /*11e0*/ 	.short	0x0100
        /*11e2*/ 	.byte	0x08
	.zero		1


	//   ....[14]....
        /*11e4*/ 	.word	0x00000420
        /*11e8*/ 	.word	0x000000ff
        /*11ec*/ 	.word	0x00000038
        /*11f0*/ 	.short	0x0100
        /*11f2*/ 	.byte	0x08
	.zero		1


	//   ....[15]....
        /*11f4*/ 	.word	0x00000430
        /*11f8*/ 	.word	0x000000ff
        /*11fc*/ 	.word	0x00000098
        /*1200*/ 	.short	0x0100
        /*1202*/ 	.byte	0x08
	.zero		1


	//   ....[16]....
        /*1204*/ 	.word	0x00000440
        /*1208*/ 	.word	0x000000ff
        /*120c*/ 	.word	0x00000040
        /*1210*/ 	.short	0x0100
        /*1212*/ 	.byte	0x08
	.zero		1


	//   ....[17]....
        /*1214*/ 	.word	0x00000450
        /*1218*/ 	.word	0x000000ff
        /*121c*/ 	.word	0x000000a0
        /*1220*/ 	.short	0x0100
        /*1222*/ 	.byte	0x08
	.zero		1


	//   ....[18]....
        /*1224*/ 	.word	0x00000460
        /*1228*/ 	.word	0x000000ff
        /*122c*/ 	.word	0x00000048
        /*1230*/ 	.short	0x0100
        /*1232*/ 	.byte	0x08
	.zero		1


	//   ....[19]....
        /*1234*/ 	.word	0x00000470
        /*1238*/ 	.word	0x000000ff
        /*123c*/ 	.word	0x000000a8
        /*1240*/ 	.short	0x0100
        /*1242*/ 	.byte	0x08
	.zero		1


	//   ....[20]....
        /*1244*/ 	.word	0x00000480
        /*1248*/ 	.word	0x000000ff
        /*124c*/ 	.word	0x00000050
        /*1250*/ 	.short	0x0100
        /*1252*/ 	.byte	0x08
	.zero		1


	//   ....[21]....
        /*1254*/ 	.word	0x00000490
        /*1258*/ 	.word	0x000000ff
        /*125c*/ 	.word	0x000000b0
        /*1260*/ 	.short	0x0100
        /*1262*/ 	.byte	0x08
	.zero		1


	//   ....[22]....
        /*1264*/ 	.word	0x000004a0
        /*1268*/ 	.word	0x000000ff
        /*126c*/ 	.word	0x00000058
        /*1270*/ 	.short	0x0100
        /*1272*/ 	.byte	0x08
	.zero		1


	//   ....[23]....
        /*1274*/ 	.word	0x000004b0
        /*1278*/ 	.word	0x000000ff
        /*127c*/ 	.word	0x000000b8
        /*1280*/ 	.short	0x0100
        /*1282*/ 	.byte	0x08
	.zero		1


	//   ....[24]....
        /*1284*/ 	.word	0x000008b0
        /*1288*/ 	.word	0x000000ff
        /*128c*/ 	.word	0x000000d0
        /*1290*/ 	.short	0x0100
        /*1292*/ 	.byte	0x06
	.zero		1


	//   ....[25]....
        /*1294*/ 	.word	0x000008e0
        /*1298*/ 	.word	0x000000ff
        /*129c*/ 	.word	0x000000d8
        /*12a0*/ 	.short	0x0100
        /*12a2*/ 	.byte	0x06
	.zero		1


	//   ....[26]....
        /*12a4*/ 	.word	0x000017a0
        /*12a8*/ 	.word	0x00000003
        /*12ac*/ 	.word	0x00000000
        /*12b0*/ 	.short	0x010a
        /*12b2*/ 	.byte	0x3f
	.zero		1


	//   ....[27]....
        /*12b4*/ 	.word	0x000017e0
        /*12b8*/ 	.word	0x00000003
        /*12bc*/ 	.word	0x00000000
        /*12c0*/ 	.short	0x010a
        /*12c2*/ 	.byte	0x3f
	.zero		1


	//   ....[28]....
        /*12c4*/ 	.word	0x00001da0
        /*12c8*/ 	.word	0x000000ff
        /*12cc*/ 	.word	0x00000000
        /*12d0*/ 	.short	0x010a
        /*12d2*/ 	.byte	0x04
	.zero		1


	//   ....[29]....
        /*12d4*/ 	.word	0x00001de0
        /*12d8*/ 	.word	0x000000ff
        /*12dc*/ 	.word	0x00000000
        /*12e0*/ 	.short	0x010a
        /*12e2*/ 	.byte	0x04
	.zero		1


	//   ....[30]....
        /*12e4*/ 	.word	0x00002ba0
        /*12e8*/ 	.word	0x00000005
        /*12ec*/ 	.word	0x00000000
        /*12f0*/ 	.short	0x0101
        /*12f2*/ 	.byte	0x3f
	.zero		1


	//   ....[31]....
        /*12f4*/ 	.word	0x00002d80
        /*12f8*/ 	.word	0x00000000
        /*12fc*/ 	.word	0x00000000
        /*1300*/ 	.short	0x0101
        /*1302*/ 	.byte	0x3f
	.zero		1


	//   ....[32]....
        /*1304*/ 	.word	0x00016560
        /*1308*/ 	.word	0x00000007
        /*130c*/ 	.word	0x00000060
        /*1310*/ 	.short	0x010a
        /*1312*/ 	.byte	0x3f
	.zero		1


	//   ....[33]....
        /*1314*/ 	.word	0x00016900
        /*1318*/ 	.word	0x00000002
        /*131c*/ 	.word	0x000000d8
        /*1320*/ 	.short	0x0101
        /*1322*/ 	.byte	0x3f
	.zero		1


	//   ....[34]....
        /*1324*/ 	.word	0x00017100
        /*1328*/ 	.word	0x00000005
        /*132c*/ 	.word	0x00000000
        /*1330*/ 	.short	0x010a
        /*1332*/ 	.byte	0x3f
	.zero		1


	//   ....[35]....
        /*1334*/ 	.word	0x00017190
        /*1338*/ 	.word	0x00000007
        /*133c*/ 	.word	0x00000000
        /*1340*/ 	.short	0x010a
        /*1342*/ 	.byte	0x3f
	.zero		1


	//   ....[36]....
        /*1344*/ 	.word	0x00017220
        /*1348*/ 	.word	0x00000007
        /*134c*/ 	.word	0x00000000
        /*1350*/ 	.short	0x010a
        /*1352*/ 	.byte	0x3f
	.zero		1


	//   ....[37]....
        /*1354*/ 	.word	0x000172b0
        /*1358*/ 	.word	0x00000007
        /*135c*/ 	.word	0x00000000
        /*1360*/ 	.short	0x010a
        /*1362*/ 	.byte	0x3f
	.zero		1


	//   ....[38]....
        /*1364*/ 	.word	0x00017340
        /*1368*/ 	.word	0x00000007
        /*136c*/ 	.word	0x00000000
        /*1370*/ 	.short	0x010a
        /*1372*/ 	.byte	0x3f
	.zero		1


	//   ....[39]....
        /*1374*/ 	.word	0x000173d0
        /*1378*/ 	.word	0x00000007
        /*137c*/ 	.word	0x00000000
        /*1380*/ 	.short	0x010a
        /*1382*/ 	.byte	0x3f
	.zero		1


	//   ....[40]....
        /*1384*/ 	.word	0x00017460
        /*1388*/ 	.word	0x00000007
        /*138c*/ 	.word	0x00000000
        /*1390*/ 	.short	0x010a
        /*1392*/ 	.byte	0x3f
	.zero		1


	//   ....[41]....
        /*1394*/ 	.word	0x000174f0
        /*1398*/ 	.word	0x00000007
        /*139c*/ 	.word	0x00000000
        /*13a0*/ 	.short	0x010a
        /*13a2*/ 	.byte	0x3f
	.zero		1


	//   ....[42]....
        /*13a4*/ 	.word	0x00017580
        /*13a8*/ 	.word	0x00000007
        /*13ac*/ 	.word	0x00000000
        /*13b0*/ 	.short	0x010a
        /*13b2*/ 	.byte	0x3f
	.zero		1


	//   ....[43]....
        /*13b4*/ 	.word	0x00017610
        /*13b8*/ 	.word	0x00000007
        /*13bc*/ 	.word	0x00000000
        /*13c0*/ 	.short	0x010a
        /*13c2*/ 	.byte	0x3f
	.zero		1


	//   ....[44]....
        /*13c4*/ 	.word	0x000176a0
        /*13c8*/ 	.word	0x00000007
        /*13cc*/ 	.word	0x00000000
        /*13d0*/ 	.short	0x010a
        /*13d2*/ 	.byte	0x3f
	.zero		1


	//   ....[45]....
        /*13d4*/ 	.word	0x00017730
        /*13d8*/ 	.word	0x00000003
        /*13dc*/ 	.word	0x00000000
        /*13e0*/ 	.short	0x010a
        /*13e2*/ 	.byte	0x3f
	.zero		1


	//   ....[46]....
        /*13e4*/ 	.word	0x00017790
        /*13e8*/ 	.word	0x00000003
        /*13ec*/ 	.word	0x00000000
        /*13f0*/ 	.short	0x010a
        /*13f2*/ 	.byte	0x3f
	.zero		1


	//   ....[47]....
        /*13f4*/ 	.word	0x000177f0
        /*13f8*/ 	.word	0x00000007
        /*13fc*/ 	.word	0x00000000
        /*1400*/ 	.short	0x010a
        /*1402*/ 	.byte	0x3f
	.zero		1


	//   ....[48]....
        /*1404*/ 	.word	0x000178c0
        /*1408*/ 	.word	0x00000007
        /*140c*/ 	.word	0x00000060
        /*1410*/ 	.short	0x010a
        /*1412*/ 	.byte	0x3f
	.zero		1


	//   ....[49]....
        /*1414*/ 	.word	0x00017990
        /*1418*/ 	.word	0x00000005
        /*141c*/ 	.word	0x00000000
        /*1420*/ 	.short	0x010a
        /*1422*/ 	.byte	0x3f
	.zero		1


	//   ....[50]....
        /*1424*/ 	.word	0x000179e0
        /*1428*/ 	.word	0x00000007
        /*142c*/ 	.word	0x00000000
        /*1430*/ 	.short	0x010a
        /*1432*/ 	.byte	0x3f
	.zero		1


	//   ....[51]....
        /*1434*/ 	.word	0x00017a30
        /*1438*/ 	.word	0x00000007
        /*143c*/ 	.word	0x00000000
        /*1440*/ 	.short	0x010a
        /*1442*/ 	.byte	0x3f
	.zero		1


	//   ....[52]....
        /*1444*/ 	.word	0x00017a80
        /*1448*/ 	.word	0x00000007
        /*144c*/ 	.word	0x00000000
        /*1450*/ 	.short	0x010a
        /*1452*/ 	.byte	0x3f
	.zero		1


	//   ....[53]....
        /*1454*/ 	.word	0x00017ad0
        /*1458*/ 	.word	0x00000007
        /*145c*/ 	.word	0x00000000
        /*1460*/ 	.short	0x010a
        /*1462*/ 	.byte	0x3f
	.zero		1


	//   ....[54]....
        /*1464*/ 	.word	0x00017b20
        /*1468*/ 	.word	0x00000007
        /*146c*/ 	.word	0x00000000
        /*1470*/ 	.short	0x010a
        /*1472*/ 	.byte	0x3f
	.zero		1


	//   ....[55]....
        /*1474*/ 	.word	0x00017b70
        /*1478*/ 	.word	0x00000007
        /*147c*/ 	.word	0x00000000
        /*1480*/ 	.short	0x010a
        /*1482*/ 	.byte	0x3f
	.zero		1


	//   ....[56]....
        /*1484*/ 	.word	0x00017bc0
        /*1488*/ 	.word	0x00000007
        /*148c*/ 	.word	0x00000000
        /*1490*/ 	.short	0x010a
        /*1492*/ 	.byte	0x3f
	.zero		1


	//   ....[57]....
        /*1494*/ 	.word	0x00017c10
        /*1498*/ 	.word	0x00000007
        /*149c*/ 	.word	0x00000000
        /*14a0*/ 	.short	0x010a
        /*14a2*/ 	.byte	0x3f
	.zero		1


	//   ....[58]....
        /*14a4*/ 	.word	0x00017c60
        /*14a8*/ 	.word	0x00000007
        /*14ac*/ 	.word	0x00000000
        /*14b0*/ 	.short	0x010a
        /*14b2*/ 	.byte	0x3f
	.zero		1


	//   ....[59]....
        /*14b4*/ 	.word	0x00017cb0
        /*14b8*/ 	.word	0x00000007
        /*14bc*/ 	.word	0x00000000
        /*14c0*/ 	.short	0x010a
        /*14c2*/ 	.byte	0x3f
	.zero		1


	//----- nvinfo : EIATTR_NUM_MBARRIERS
	.align		4
.L_37:
        /*14c4*/ 	.byte	0x03, 0x38
        /*14c6*/ 	.short	0x001a


	//----- nvinfo : EIATTR_EXIT_INSTR_OFFSETS
	.align		4
        /*14c8*/ 	.byte	0x04, 0x1c
        /*14ca*/ 	.short	(.L_39 - .L_38)


	//   ....[0]....
.L_38:
        /*14cc*/ 	.word	0x00000be0


	//   ....[1]....
        /*14d0*/ 	.word	0x00001470


	//   ....[2]....
        /*14d4*/ 	.word	0x00015bd0


	//   ....[3]....
        /*14d8*/ 	.word	0x000161f0


	//   ....[4]....
        /*14dc*/ 	.word	0x00017780


	//----- nvinfo : EIATTR_MAX_THREADS
	.align		4
.L_39:
        /*14e0*/ 	.byte	0x04, 0x05
        /*14e2*/ 	.short	(.L_41 - .L_40)
.L_40:
        /*14e4*/ 	.word	0x00000180
        /*14e8*/ 	.word	0x00000001
        /*14ec*/ 	.word	0x00000001


	//----- nvinfo : EIATTR_CRS_STACK_SIZE
	.align		4
.L_41:
        /*14f0*/ 	.byte	0x04, 0x1e
        /*14f2*/ 	.short	(.L_43 - .L_42)
.L_42:
        /*14f4*/ 	.word	0x00000000


	//----- nvinfo : EIATTR_CBANK_PARAM_SIZE
	.align		4
.L_43:
        /*14f8*/ 	.byte	0x03, 0x19
        /*14fa*/ 	.short	0x0470


	//----- nvinfo : EIATTR_PARAM_CBANK
	.align		4
        /*14fc*/ 	.byte	0x04, 0x0a
        /*14fe*/ 	.short	(.L_45 - .L_44)
	.align		4
.L_44:
        /*1500*/ 	.word	index@(.nv.constant0._ZN7cutlass13device_kernelINS_4gemm6kernel13GemmUniversalIN4cute5tupleIJiiiiEEENS1_10collective13CollectiveMmaINS1_34MainloopSm90TmaGmmaWarpSpecializedILi12ENS5_IJNS4_1CILi2EEENSA_ILi1EEESC_EEENS1_35KernelTmaWarpSpecializedCooperativeEEENS5_IJNSA_ILi384EEENSA_ILi192EEENSA_ILi16EEEEEENS_6half_tENS5_IJlSC_lEEESK_SL_NS4_8TiledMMAINS4_8MMA_AtomIJNS4_4SM904GMMA26MMA_64x192x16_F32F16F16_SSILNSP_5MajorE0ELSR_0ELNSP_7ScaleInE1ELSS_1EEEEEENS4_6LayoutISD_NS5_IJSC_NSA_ILi0EEESW_EEEEENS5_IJNS4_10UnderscoreESZ_SZ_EEEEENS4_13SM90_TMA_LOADENS4_14ComposedLayoutINS4_7SwizzleILi1ELi4ELi3EEENS4_18smem_ptr_flag_bitsILi16EEENSV_INS5_IJNSA_ILi8EEESI_EEENS5_IJSI_SC_EEEEEEEvNS4_8identityENS4_23SM90_TMA_LOAD_MULTICASTES1C_vS1D_EENS_8epilogue10collective6detail29Sm90TmaWarpSpecializedAdapterINS1H_15DefaultEpilogueISK_SL_SL_NS1G_6thread17LinearCombinationISK_Li1EffLNS1L_9ScaleType4KindE0ELNS_15FloatRoundStyleE2ESK_EENS1_15EpilogueDefaultEEEEEvvEEEEvNT_6ParamsE)
        /*1504*/ 	.short	0x0210
        /*1506*/ 	.short	0x0470


	//----- nvinfo : EIATTR_SW_WAR
	.align		4
.L_45:
        /*1508*/ 	.byte	0x04, 0x36
        /*150a*/ 	.short	(.L_47 - .L_46)
.L_46:
        /*150c*/ 	.word	0x00000008
.L_47:


//--------------------- .nv.callgraph             --------------------------
	.section	.nv.callgraph,"",@"SHT_CUDA_CALLGRAPH"
	.align	4
	.sectionentsize	8
	.align		4
        /*0000*/ 	.word	0x00000000
	.align		4
        /*0004*/ 	.word	0xffffffff
	.align		4
        /*0008*/ 	.word	index@(_ZN7cutlass13device_kernelINS_4gemm6kernel13GemmUniversalIN4cute5tupleIJiiiiEEENS1_10collective13CollectiveMmaINS1_34MainloopSm90TmaGmmaWarpSpecializedILi12ENS5_IJNS4_1CILi2EEENSA_ILi1EEESC_EEENS1_35KernelTmaWarpSpecializedCooperativeEEENS5_IJNSA_ILi384EEENSA_ILi192EEENSA_ILi16EEEEEENS_6half_tENS5_IJlSC_lEEESK_SL_NS4_8TiledMMAINS4_8MMA_AtomIJNS4_4SM904GMMA26MMA_64x192x16_F32F16F16_SSILNSP_5MajorE0ELSR_0ELNSP_7ScaleInE1ELSS_1EEEEEENS4_6LayoutISD_NS5_IJSC_NSA_ILi0EEESW_EEEEENS5_IJNS4_10UnderscoreESZ_SZ_EEEEENS4_13SM90_TMA_LOADENS4_14ComposedLayoutINS4_7SwizzleILi1ELi4ELi3EEENS4_18smem_ptr_flag_bitsILi16EEENSV_INS5_IJNSA_ILi8EEESI_EEENS5_IJSI_SC_EEEEEEEvNS4_8identityENS4_23SM90_TMA_LOAD_MULTICASTES1C_vS1D_EENS_8epilogue10collective6detail29Sm90TmaWarpSpecializedAdapterINS1H_15DefaultEpilogueISK_SL_SL_NS1G_6thread17LinearCombinationISK_Li1EffLNS1L_9ScaleType4KindE0ELNS_15FloatRoundStyleE2ESK_EENS1_15EpilogueDefaultEEEEEvvEEEEvNT_6ParamsE)
	.align		4
        /*000c*/ 	.word	index@(__assertfail)
	.align		4
        /*0010*/ 	.word	0x00000000
	.align		4
        /*0014*/ 	.word	0xfffffffe
	.align		4
        /*0018*/ 	.word	0x00000000
	.align		4
        /*001c*/ 	.word	0xfffffffd
	.align		4
        /*0020*/ 	.word	0x00000000
	.align		4
        /*0024*/ 	.word	0xfffffffc


//--------------------- .nv.constant4             --------------------------
	.section	.nv.constant4,"a",@progbits
	.align	8
	.align		8
.nv.constant4:
        /*0000*/ 	.dword	__assertfail
	.align		8
        /*0008*/ 	.dword	__unnamed_1
	.align		8
        /*0010*/ 	.dword	_ZN40_INTERNAL_c11b2831_4_k_cu_a6ac3cdf_150324cuda3std3__45__cpo5beginE
	.align		8
        /*0018*/ 	.dword	_ZN40_INTERNAL_c11b2831_4_k_cu_a6ac3cdf_150324cuda3std3__45__cpo3endE
	.align		8
        /*0020*/ 	.dword	_ZN40_INTERNAL_c11b2831_4_k_cu_a6ac3cdf_150324cuda3std3__45__cpo6cbeginE
	.align		8
        /*0028*/ 	.dword	_ZN40_INTERNAL_c11b2831_4_k_cu_a6ac3cdf_150324cuda3std3__45__cpo4cendE
	.align		8
        /*0030*/ 	.dword	_ZN40_INTERNAL_c11b2831_4_k_cu_a6ac3cdf_150324cuda3std3__442_GLOBAL__N__c11b2831_4_k_cu_a6ac3cdf_150326ignoreE
	.align		8
        /*0038*/ 	.dword	_ZN40_INTERNAL_c11b2831_4_k_cu_a6ac3cdf_150324cuda3std3__419piecewise_constructE
	.align		8
        /*0040*/ 	.dword	_ZN40_INTERNAL_c11b2831_4_k_cu_a6ac3cdf_150324cuda3std3__48in_placeE
	.align		8
        /*0048*/ 	.dword	_ZN40_INTERNAL_c11b2831_4_k_cu_a6ac3cdf_150324cuda3std6ranges3__45__cpo4swapE
	.align		8
        /*0050*/ 	.dword	_ZN40_INTERNAL_c11b2831_4_k_cu_a6ac3cdf_150324cuda3std6ranges3__45__cpo9iter_moveE
	.align		8
        /*0058*/ 	.dword	_ZN40_INTERNAL_c11b2831_4_k_cu_a6ac3cdf_150324cute7productE
	.align		8
        /*0060*/ 	.dword	_ZN40_INTERNAL_c11b2831_4_k_cu_a6ac3cdf_150324cute1_E
	.align		8
        /*0068*/ 	.dword	$str$22
	.align		8
        /*0070*/ 	.dword	$str$23


//--------------------- .text._ZN7cutlass13device_kernelINS_4gemm6kernel13GemmUniversalIN4cute5tupleIJiiiiEEENS1_10collective13CollectiveMmaINS1_34MainloopSm90TmaGmmaWarpSpecializedILi12ENS5_IJNS4_1CILi2EEENSA_ILi1EEESC_EEENS1_35KernelTmaWarpSpecializedCooperativeEEENS5_IJNSA_ILi384EEENSA_ILi192EEENSA_ILi16EEEEEENS_6half_tENS5_IJlSC_lEEESK_SL_NS4_8TiledMMAINS4_8MMA_AtomIJNS4_4SM904GMMA26MMA_64x192x16_F32F16F16_SSILNSP_5MajorE0ELSR_0ELNSP_7ScaleInE1ELSS_1EEEEEENS4_6LayoutISD_NS5_IJSC_NSA_ILi0EEESW_EEEEENS5_IJNS4_10UnderscoreESZ_SZ_EEEEENS4_13SM90_TMA_LOADENS4_14ComposedLayoutINS4_7SwizzleILi1ELi4ELi3EEENS4_18smem_ptr_flag_bitsILi16EEENSV_INS5_IJNSA_ILi8EEESI_EEENS5_IJSI_SC_EEEEEEEvNS4_8identityENS4_23SM90_TMA_LOAD_MULTICASTES1C_vS1D_EENS_8epilogue10collective6detail29Sm90TmaWarpSpecializedAdapterINS1H_15DefaultEpilogueISK_SL_SL_NS1G_6thread17LinearCombinationISK_Li1EffLNS1L_9ScaleType4KindE0ELNS_15FloatRoundStyleE2ESK_EENS1_15EpilogueDefaultEEEEEvvEEEEvNT_6ParamsE --------------------------
	.section	.text._ZN7cutlass13device_kernelINS_4gemm6kernel13GemmUniversalIN4cute5tupleIJiiiiEEENS1_10collective13CollectiveMmaINS1_34MainloopSm90TmaGmmaWarpSpecializedILi12ENS5_IJNS4_1CILi2EEENSA_ILi1EEESC_EEENS1_35KernelTmaWarpSpecializedCooperativeEEENS5_IJNSA_ILi384EEENSA_ILi192EEENSA_ILi16EEEEEENS_6half_tENS5_IJlSC_lEEESK_SL_NS4_8TiledMMAINS4_8MMA_AtomIJNS4_4SM904GMMA26MMA_64x192x16_F32F16F16_SSILNSP_5MajorE0ELSR_0ELNSP_7ScaleInE1ELSS_1EEEEEENS4_6LayoutISD_NS5_IJSC_NSA_ILi0EEESW_EEEEENS5_IJNS4_10UnderscoreESZ_SZ_EEEEENS4_13SM90_TMA_LOADENS4_14ComposedLayoutINS4_7SwizzleILi1ELi4ELi3EEENS4_18smem_ptr_flag_bitsILi16EEENSV_INS5_IJNSA_ILi8EEESI_EEENS5_IJSI_SC_EEEEEEEvNS4_8identityENS4_23SM90_TMA_LOAD_MULTICASTES1C_vS1D_EENS_8epilogue10collective6detail29Sm90TmaWarpSpecializedAdapterINS1H_15DefaultEpilogueISK_SL_SL_NS1G_6thread17LinearCombinationISK_Li1EffLNS1L_9ScaleType4KindE0ELNS_15FloatRoundStyleE2ESK_EENS1_15EpilogueDefaultEEEEEvvEEEEvNT_6ParamsE,"ax",@progbits
	.align	128
.text._ZN7cutlass13device_kernelINS_4gemm6kernel13GemmUniversalIN4cute5tupleIJiiiiEEENS1_10collective13CollectiveMmaINS1_34MainloopSm90TmaGmmaWarpSpecializedILi12ENS5_IJNS4_1CILi2EEENSA_ILi1EEESC_EEENS1_35KernelTmaWarpSpecializedCooperativeEEENS5_IJNSA_ILi384EEENSA_ILi192EEENSA_ILi16EEEEEENS_6half_tENS5_IJlSC_lEEESK_SL_NS4_8TiledMMAINS4_8MMA_AtomIJNS4_4SM904GMMA26MMA_64x192x16_F32F16F16_SSILNSP_5MajorE0ELSR_0ELNSP_7ScaleInE1ELSS_1EEEEEENS4_6LayoutISD_NS5_IJSC_NSA_ILi0EEESW_EEEEENS5_IJNS4_10UnderscoreESZ_SZ_EEEEENS4_13SM90_TMA_LOADENS4_14ComposedLayoutINS4_7SwizzleILi1ELi4ELi3EEENS4_18smem_ptr_flag_bitsILi16EEENSV_INS5_IJNSA_ILi8EEESI_EEENS5_IJSI_SC_EEEEEEEvNS4_8identityENS4_23SM90_TMA_LOAD_MULTICASTES1C_vS1D_EENS_8epilogue10collective6detail29Sm90TmaWarpSpecializedAdapterINS1H_15DefaultEpilogueISK_SL_SL_NS1G_6thread17LinearCombinationISK_Li1EffLNS1L_9ScaleType4KindE0ELNS_15FloatRoundStyleE2ESK_EENS1_15EpilogueDefaultEEEEEvvEEEEvNT_6ParamsE:
        .type           _ZN7cutlass13device_kernelINS_4gemm6kernel13GemmUniversalIN4cute5tupleIJiiiiEEENS1_10collective13CollectiveMmaINS1_34MainloopSm90TmaGmmaWarpSpecializedILi12ENS5_IJNS4_1CILi2EEENSA_ILi1EEESC_EEENS1_35KernelTmaWarpSpecializedCooperativeEEENS5_IJNSA_ILi384EEENSA_ILi192EEENSA_ILi16EEEEEENS_6half_tENS5_IJlSC_lEEESK_SL_NS4_8TiledMMAINS4_8MMA_AtomIJNS4_4SM904GMMA26MMA_64x192x16_F32F16F16_SSILNSP_5MajorE0ELSR_0ELNSP_7ScaleInE1ELSS_1EEEEEENS4_6LayoutISD_NS5_IJSC_NSA_ILi0EEESW_EEEEENS5_IJNS4_10UnderscoreESZ_SZ_EEEEENS4_13SM90_TMA_LOADENS4_14ComposedLayoutINS4_7SwizzleILi1ELi4ELi3EEENS4_18smem_ptr_flag_bitsILi16EEENSV_INS5_IJNSA_ILi8EEESI_EEENS5_IJSI_SC_EEEEEEEvNS4_8identityENS4_23SM90_TMA_LOAD_MULTICASTES1C_vS1D_EENS_8epilogue10collective6detail29Sm90TmaWarpSpecializedAdapterINS1H_15DefaultEpilogueISK_SL_SL_NS1G_6thread17LinearCombinationISK_Li1EffLNS1L_9ScaleType4KindE0ELNS_15FloatRoundStyleE2ESK_EENS1_15EpilogueDefaultEEEEEvvEEEEvNT_6ParamsE,@function
        .size           _ZN7cutlass13device_kernelINS_4gemm6kernel13GemmUniversalIN4cute5tupleIJiiiiEEENS1_10collective13CollectiveMmaINS1_34MainloopSm90TmaGmmaWarpSpecializedILi12ENS5_IJNS4_1CILi2EEENSA_ILi1EEESC_EEENS1_35KernelTmaWarpSpecializedCooperativeEEENS5_IJNSA_ILi384EEENSA_ILi192EEENSA_ILi16EEEEEENS_6half_tENS5_IJlSC_lEEESK_SL_NS4_8TiledMMAINS4_8MMA_AtomIJNS4_4SM904GMMA26MMA_64x192x16_F32F16F16_SSILNSP_5MajorE0ELSR_0ELNSP_7ScaleInE1ELSS_1EEEEEENS4_6LayoutISD_NS5_IJSC_NSA_ILi0EEESW_EEEEENS5_IJNS4_10UnderscoreESZ_SZ_EEEEENS4_13SM90_TMA_LOADENS4_14ComposedLayoutINS4_7SwizzleILi1ELi4ELi3EEENS4_18smem_ptr_flag_bitsILi16EEENSV_INS5_IJNSA_ILi8EEESI_EEENS5_IJSI_SC_EEEEEEEvNS4_8identityENS4_23SM90_TMA_LOAD_MULTICASTES1C_vS1D_EENS_8epilogue10collective6detail29Sm90TmaWarpSpecializedAdapterINS1H_15DefaultEpilogueISK_SL_SL_NS1G_6thread17LinearCombinationISK_Li1EffLNS1L_9ScaleType4KindE0ELNS_15FloatRoundStyleE2ESK_EENS1_15EpilogueDefaultEEEEEvvEEEEvNT_6ParamsE,(.L_x_660 - _ZN7cutlass13device_kernelINS_4gemm6kernel13GemmUniversalIN4cute5tupleIJiiiiEEENS1_10collective13CollectiveMmaINS1_34MainloopSm90TmaGmmaWarpSpecializedILi12ENS5_IJNS4_1CILi2EEENSA_ILi1EEESC_EEENS1_35KernelTmaWarpSpecializedCooperativeEEENS5_IJNSA_ILi384EEENSA_ILi192EEENSA_ILi16EEEEEENS_6half_tENS5_IJlSC_lEEESK_SL_NS4_8TiledMMAINS4_8MMA_AtomIJNS4_4SM904GMMA26MMA_64x192x16_F32F16F16_SSILNSP_5MajorE0ELSR_0ELNSP_7ScaleInE1ELSS_1EEEEEENS4_6LayoutISD_NS5_IJSC_NSA_ILi0EEESW_EEEEENS5_IJNS4_10UnderscoreESZ_SZ_EEEEENS4_13SM90_TMA_LOADENS4_14ComposedLayoutINS4_7SwizzleILi1ELi4ELi3EEENS4_18smem_ptr_flag_bitsILi16EEENSV_INS5_IJNSA_ILi8EEESI_EEENS5_IJSI_SC_EEEEEEEvNS4_8identityENS4_23SM90_TMA_LOAD_MULTICASTES1C_vS1D_EENS_8epilogue10collective6detail29Sm90TmaWarpSpecializedAdapterINS1H_15DefaultEpilogueISK_SL_SL_NS1G_6thread17LinearCombinationISK_Li1EffLNS1L_9ScaleType4KindE0ELNS_15FloatRoundStyleE2ESK_EENS1_15EpilogueDefaultEEEEEvvEEEEvNT_6ParamsE)
        .other          _ZN7cutlass13device_kernelINS_4gemm6kernel13GemmUniversalIN4cute5tupleIJiiiiEEENS1_10collective13CollectiveMmaINS1_34MainloopSm90TmaGmmaWarpSpecializedILi12ENS5_IJNS4_1CILi2EEENSA_ILi1EEESC_EEENS1_35KernelTmaWarpSpecializedCooperativeEEENS5_IJNSA_ILi384EEENSA_ILi192EEENSA_ILi16EEEEEENS_6half_tENS5_IJlSC_lEEESK_SL_NS4_8TiledMMAINS4_8MMA_AtomIJNS4_4SM904GMMA26MMA_64x192x16_F32F16F16_SSILNSP_5MajorE0ELSR_0ELNSP_7ScaleInE1ELSS_1EEEEEENS4_6LayoutISD_NS5_IJSC_NSA_ILi0EEESW_EEEEENS5_IJNS4_10UnderscoreESZ_SZ_EEEEENS4_13SM90_TMA_LOADENS4_14ComposedLayoutINS4_7SwizzleILi1ELi4ELi3EEENS4_18smem_ptr_flag_bitsILi16EEENSV_INS5_IJNSA_ILi8EEESI_EEENS5_IJSI_SC_EEEEEEEvNS4_8identityENS4_23SM90_TMA_LOAD_MULTICASTES1C_vS1D_EENS_8epilogue10collective6detail29Sm90TmaWarpSpecializedAdapterINS1H_15DefaultEpilogueISK_SL_SL_NS1G_6thread17LinearCombinationISK_Li1EffLNS1L_9ScaleType4KindE0ELNS_15FloatRoundStyleE2ESK_EENS1_15EpilogueDefaultEEEEEvvEEEEvNT_6ParamsE,@"STO_CUDA_ENTRY STV_DEFAULT"
_ZN7cutlass13device_kernelINS_4gemm6kernel13GemmUniversalIN4cute5tupleIJiiiiEEENS1_10collective13CollectiveMmaINS1_34MainloopSm90TmaGmmaWarpSpecializedILi12ENS5_IJNS4_1CILi2EEENSA_ILi1EEESC_EEENS1_35KernelTmaWarpSpecializedCooperativeEEENS5_IJNSA_ILi384EEENSA_ILi192EEENSA_ILi16EEEEEENS_6half_tENS5_IJlSC_lEEESK_SL_NS4_8TiledMMAINS4_8MMA_AtomIJNS4_4SM904GMMA26MMA_64x192x16_F32F16F16_SSILNSP_5MajorE0ELSR_0ELNSP_7ScaleInE1ELSS_1EEEEEENS4_6LayoutISD_NS5_IJSC_NSA_ILi0EEESW_EEEEENS5_IJNS4_10UnderscoreESZ_SZ_EEEEENS4_13SM90_TMA_LOADENS4_14ComposedLayoutINS4_7SwizzleILi1ELi4ELi3EEENS4_18smem_ptr_flag_bitsILi16EEENSV_INS5_IJNSA_ILi8EEESI_EEENS5_IJSI_SC_EEEEEEEvNS4_8identityENS4_23SM90_TMA_LOAD_MULTICASTES1C_vS1D_EENS_8epilogue10collective6detail29Sm90TmaWarpSpecializedAdapterINS1H_15DefaultEpilogueISK_SL_SL_NS1G_6thread17LinearCombinationISK_Li1EffLNS1L_9ScaleType4KindE0ELNS_15FloatRoundStyleE2ESK_EENS1_15EpilogueDefaultEEEEEvvEEEEvNT_6ParamsE:
[----:B------:R-:W0:Y:S02]  /*0000*/  LDC R1, c[0x0][0x28] ;  /* 0x00000a00ff017b82 */ /* 0x000e240000000800 */
[----:B0-----:R-:W-:Y:S01]  /*0010*/  VIADD R1, R1, 0xfffffcf0 ;  /* 0xfffffcf001017836 */ /* 0x001fe20000000000 */
[----:B------:R-:W0:Y:S01]  /*0020*/  S2R R4, SR_TID.X ;  /* 0x0000000000047919 */ /* 0x000e220000002100 */
[----:B------:R-:W-:Y:S01]  /*0030*/  ELECT P0, URZ, PT ;  /* 0x00000000003f782f */ /* 0x000fe20003800000 */
[----:B------:R-:W-:Y:S01]  /*0040*/  BSSY B0, `(.L_x_0) ;  /* 0x0000015000007945 */ /* 0x000fe20003800000 */
[--C-:B0-----:R-:W-:Y:S02]  /*0050*/  SHF.R.U32.HI R0, RZ, 0x5, R4.reuse ;  /* 0x00000005ff007819 */ /* 0x101fe40000011604 */
[----:B------:R-:W-:-:S03]  /*0060*/  SHF.R.U32.HI R2, RZ, 0x7, R4 ;  /* 0x00000007ff027819 */ /* 0x000fc60000011604 */
[----:B------:R-:W0:Y:S04]  /*0070*/  SHFL.IDX PT, R3, R0, RZ, 0x1f ;  /* 0x00001fff00037589 */ /* 0x000e2800000e0000 */
[----:B------:R-:W1:Y:S01]  /*0080*/  SHFL.IDX PT, R2, R2, RZ, 0x1f ;  /* 0x00001fff02027589 */ /* 0x000e6200000e0000 */
[----:B0-----:R-:W-:Y:S02]  /*0090*/  R2UR UR9, R3 ;  /* 0x00000000030972ca */ /* 0x001fe400000e0000 */
[----:B-1----:R-:W-:-:S11]  /*00a0*/  R2UR UR5, R2 ;  /* 0x00000000020572ca */ /* 0x002fd600000e0000 */
[----:B------:R-:W-:Y:S02]  /*00b0*/  USHF.R.S32.HI UR4, URZ, 0x1f, UR9 ;  /* 0x0000001f3f047899 */ /* 0x000fe40008011409 */
[----:B------:R-:W-:Y:S02]  /*00c0*/  ISETP.NE.OR P0, PT, RZ, UR9, !P0 ;  /* 0x00000009ff007c0c */ /* 0x000fe4000c705670 */
[----:B------:R-:W-:-:S04]  /*00d0*/  ULEA.HI UR4, UR4, UR9, URZ, 0x2 ;  /* 0x0000000904047291 */ /* 0x000fc8000f8f103f */
[----:B------:R-:W-:-:S04]  /*00e0*/  ULOP3.LUT UR4, UR4, 0xfffffffc, URZ, 0xc0, !UPT ;  /* 0xfffffffc04047892 */ /* 0x000fc8000f8ec03f */
[----:B------:R-:W-:-:S03]  /*00f0*/  UIADD3 UR9, UR9, -UR4, URZ ;  /* 0x8000000409097290 */ /* 0x000fc6000fffe03f */
[----:B------:R-:W-:Y:S09]  /*0100*/  @P0 BRA `(.L_x_1) ;  /* 0x0000000000200947 */ /* 0x000ff20003800000 */
[----:B------:R-:W-:Y:S02]  /*0110*/  ULDC.64 UR6, c[0x0][0x198] ;  /* 0x0000660000067ab9 */ /* 0x000fe40000000a00 */
[----:B------:R-:W-:Y:S02]  /*0120*/  UIADD3 UR10, UP0, UR6, 0xf0, URZ ;  /* 0x000000f0060a7890 */ /* 0x000fe4000ff1e03f */
[----:B------:R-:W-:Y:S02]  /*0130*/  UIADD3 UR6, UP1, UR6, 0x1f0, URZ ;  /* 0x000001f006067890 */ /* 0x000fe4000ff3e03f */
[----:B------:R-:W-:Y:S02]  /*0140*/  UIADD3.X UR11, URZ, UR7, URZ, UP0, !UPT ;  /* 0x000000073f0b7290 */ /* 0x000fe400087fe43f */
[----:B------:R-:W-:-:S07]  /*0150*/  UIADD3.X UR7, URZ, UR7, URZ, UP1, !UPT ;  /* 0x000000073f077290 */ /* 0x000fce0008ffe43f */
[----:B------:R0:W-:Y:S02]  /*0160*/  UTMACCTL.PF [UR10] ;  /* 0x000000000a0079b9 */ /* 0x0001e40008040000 */
[----:B------:R0:W-:Y:S02]  /*0170*/  UTMACCTL.PF [UR6] ;  /* 0x00000000060079b9 */ /* 0x0001e40008040000 */
[----:B0-----:R-:W-:Y:S01]  /*0180*/  NOP ;  /* 0x0000000000007918 */ /* 0x001fe20000000000 */
.L_x_1:
[----:B------:R-:W-:Y:S05]  /*0190*/  BSYNC B0 ;  /* 0x0000000000007941 */ /* 0x000fea0003800000 */
.L_x_0:
[----:B------:R-:W0:Y:S01]  /*01a0*/  SHFL.IDX PT, R2, R0, RZ, 0x1f ;  /* 0x00001fff00027589 */ /* 0x000e2200000e0000 */
[----:B------:R-:W-:Y:S01]  /*01b0*/  UISETP.NE.AND UP0, UPT, UR9, 0x3, UPT ;  /* 0x000000030900788c */ /* 0x000fe2000bf05270 */
[----:B------:R-:W-:Y:S01]  /*01c0*/  ISETP.NE.AND P1, PT, RZ, UR5, PT ;  /* 0x00000005ff007c0c */ /* 0x000fe2000bf25270 */
[----:B------:R-:W-:Y:S02]  /*01d0*/  UIADD3 UR16, UR5, -0x1, URZ ;  /* 0xffffffff05107890 */ /* 0x000fe4000fffe03f */
[----:B------:R-:W-:Y:S02]  /*01e0*/  UISETP.EQ.OR UP0, UPT, UR9, URZ, !UP0 ;  /* 0x0000003f0900728c */ /* 0x000fe4000c702670 */
[----:B------:R-:W-:Y:S02]  /*01f0*/  UISETP.GE.U32.AND UP1, UPT, UR16, 0x2, UPT ;  /* 0x000000021000788c */ /* 0x000fe4000bf26070 */
[----:B------:R-:W-:-:S04]  /*0200*/  UISETP.EQ.AND UP0, UPT, UR5, URZ, UP0 ;  /* 0x0000003f0500728c */ /* 0x000fc80008702270 */
[----:B------:R-:W-:-:S04]  /*0210*/  USEL UR40, URZ, 0x1, !UP0 ;  /* 0x000000013f287887 */ /* 0x000fc8000c000000 */
[----:B------:R-:W-:Y:S01]  /*0220*/  USEL UR40, UR40, 0x2, UP1 ;  /* 0x0000000228287887 */ /* 0x000fe20008800000 */
[----:B0-----:R-:W-:-:S13]  /*0230*/  ISETP.NE.AND P0, PT, R2, RZ, PT ;  /* 0x000000ff0200720c */ /* 0x001fda0003f05270 */
[----:B------:R-:W-:Y:S05]  /*0240*/  @P0 BRA `(.L_x_2) ;  /* 0x0000000000a40947 */ /* 0x000fea0003800000 */
[----:B------:R-:W-:Y:S01]  /*0250*/  ELECT P0, URZ, PT ;  /* 0x00000000003f782f */ /* 0x000fe20003800000 */
[----:B------:R-:W-:-:S12]  /*0260*/  BSSY B0, `(.L_x_2) ;  /* 0x0000027000007945 */ /* 0x000fd80003800000 */
[----:B------:R-:W-:Y:S05]  /*0270*/  @!P0 BRA `(.L_x_3) ;  /* 0x0000000000948947 */ /* 0x000fea0003800000 */
[----:B------:R-:W0:Y:S01]  /*0280*/  S2UR UR8, SR_CgaCtaId ;  /* 0x00000000000879c3 */ /* 0x000e220000008800 */
[----:B------:R-:W-:Y:S01]  /*0290*/  UMOV UR4, 0x400 ;  /* 0x0000040000047882 */ /* 0x000fe20000000000 */
[----:B------:R-:W-:Y:S01]  /*02a0*/  UMOV UR5, 0x1 ;  /* 0x0000000100057882 */ /* 0x000fe20000000000 */
[----:B------:R-:W-:Y:S02]  /*02b0*/  UMOV UR6, 0x4 ;  /* 0x0000000400067882 */ /* 0x000fe40000000000 */
[----:B------:R-:W-:-:S04]  /*02c0*/  UIADD3 UR6, -UR6, 0x100000, URZ ;  /* 0x0010000006067890 */ /* 0x000fc8000fffe13f */
[----:B------:R-:W-:Y:S02]  /*02d0*/  USHF.L.U32 UR7, UR6, 0xb, URZ ;  /* 0x0000000b06077899 */ /* 0x000fe4000800063f */
[----:B------:R-:W-:Y:S02]  /*02e0*/  USHF.L.U32 UR6, UR6, 0x1, URZ ;  /* 0x0000000106067899 */ /* 0x000fe4000800063f */
[----:B0-----:R-:W-:Y:S02]  /*02f0*/  ULEA UR8, UR8, UR4, 0x18 ;  /* 0x0000000408087291 */ /* 0x001fe4000f8ec03f */
[----:B------:R-:W-:-:S04]  /*0300*/  UIADD3 UR4, -UR5, 0x100000, URZ ;  /* 0x0010000005047890 */ /* 0x000fc8000fffe13f */
[----:B------:R-:W-:Y:S02]  /*0310*/  USHF.L.U32 UR5, UR4, 0xb, URZ ;  /* 0x0000000b04057899 */ /* 0x000fe4000800063f */
[----:B------:R-:W-:Y:S01]  /*0320*/  USHF.L.U32 UR4, UR4, 0x1, URZ ;  /* 0x0000000104047899 */ /* 0x000fe2000800063f */
[----:B------:R-:W0:Y:S11]  /*0330*/  FENCE.VIEW.ASYNC.S ;  /* 0x00000000000073c6 */ /* 0x000e360000000000 */
[----:B0-----:R0:W1:Y:S01]  /*0340*/  SYNCS.EXCH.64 URZ, [UR8], UR4 ;  /* 0x00000004083f75b2 */ /* 0x0010620008000100 */
[----:B------:R0:W2:Y:S01]  /*0350*/  SYNCS.EXCH.64 URZ, [UR8+0x60], UR6 ;  /* 0x00006006083f75b2 */ /* 0x0000a20008000100 */
[----:B------:R0:W3:Y:S01]  /*0360*/  SYNCS.EXCH.64 URZ, [UR8+0x8], UR4 ;  /* 0x00000804083f75b2 */ /* 0x0000e20008000100 */
[----:B------:R0:W4:Y:S01]  /*0370*/  SYNCS.EXCH.64 URZ, [UR8+0x68], UR6 ;  /* 0x00006806083f75b2 */ /* 0x0001220008000100 */
[----:B------:R0:W0:Y:S01]  /*0380*/  SYNCS.EXCH.64 URZ, [UR8+0x10], UR4 ;  /* 0x00001004083f75b2 */ /* 0x0000220008000100 */
        /* <DEDUP_REMOVED lines=19> */
[----:B-1----:R-:W-:Y:S01]  /*04c0*/  NOP ;  /* 0x0000000000007918 */ /* 0x002fe20000000000 */
.L_x_3:
[----:B0-----:R-:W-:Y:S05]  /*04d0*/  BSYNC B0 ;  /* 0x0000000000007941 */ /* 0x001fea0003800000 */
.L_x_2:
[----:B------:R-:W0:Y:S01]  /*04e0*/  S2UR UR13, SR_CTAID.X ;  /* 0x00000000000d79c3 */ /* 0x000e220000002500 */
[----:B------:R-:W-:Y:S01]  /*04f0*/  SHF.R.S32.HI R3, RZ, 0x1f, R4 ;  /* 0x0000001fff037819 */ /* 0x000fe20000011404 */
[----:B------:R1:W5:Y:S01]  /*0500*/  SHFL.IDX PT, R6, R0, RZ, 0x1f ;  /* 0x00001fff00067589 */ /* 0x00036200000e0000 */
[----:B------:R-:W-:Y:S01]  /*0510*/  ULDC UR4, c[0x0][0x150] ;  /* 0x0000540000047ab9 */ /* 0x000fe20000000800 */
[----:B------:R-:W-:Y:S02]  /*0520*/  ELECT P0, URZ, PT ;  /* 0x00000000003f782f */ /* 0x000fe40003800000 */
[----:B------:R-:W-:Y:S01]  /*0530*/  LEA.HI R3, R3, R4, RZ, 0x7 ;  /* 0x0000000403037211 */ /* 0x000fe200078f38ff */
[----:B------:R-:W-:Y:S01]  /*0540*/  ULDC UR5, c[0x0][0x154] ;  /* 0x0000550000057ab9 */ /* 0x000fe20000000800 */
[----:B------:R-:W-:Y:S01]  /*0550*/  SHF.R.S32.HI R7, RZ, 0x1f, R2 ;  /* 0x0000001fff077819 */ /* 0x000fe20000011402 */
[----:B------:R-:W2:Y:S01]  /*0560*/  S2UR UR10, SR_CTAID.Y ;  /* 0x00000000000a79c3 */ /* 0x000ea20000002600 */
[----:B------:R-:W-:Y:S01]  /*0570*/  LOP3.LUT R3, R3, 0xffffff80, RZ, 0xc0, !PT ;  /* 0xffffff8003037812 */ /* 0x000fe200078ec0ff */
[----:B------:R-:W-:Y:S01]  /*0580*/  ULDC UR8, c[0x0][0x144] ;  /* 0x0000510000087ab9 */ /* 0x000fe20000000800 */
[----:B------:R-:W-:Y:S01]  /*0590*/  LEA.HI R7, R7, R2, RZ, 0x2 ;  /* 0x0000000207077211 */ /* 0x000fe200078f10ff */
[----:B------:R-:W-:Y:S01]  /*05a0*/  NOP ;  /* 0x0000000000007918 */ /* 0x000fe20000000000 */
[----:B------:R-:W-:Y:S01]  /*05b0*/  NOP ;  /* 0x0000000000007918 */ /* 0x000fe20000000000 */
[----:B------:R-:W-:Y:S01]  /*05c0*/  IMAD.IADD R3, R4, 0x1, -R3 ;  /* 0x0000000104037824 */ /* 0x000fe200078e0a03 */
[----:B------:R-:W-:Y:S01]  /*05d0*/  LOP3.LUT R7, R7, 0x3ffffffc, RZ, 0xc0, !PT ;  /* 0x3ffffffc07077812 */ /* 0x000fe200078ec0ff */
[----:B------:R-:W-:Y:S01]  /*05e0*/  ULDC UR11, c[0x0][0x148] ;  /* 0x00005200000b7ab9 */ /* 0x000fe20000000800 */
[----:B------:R-:W-:-:S02]  /*05f0*/  IMAD.MOV.U32 R17, RZ, RZ, 0x1 ;  /* 0x00000001ff117424 */ /* 0x000fc400078e00ff */
[----:B------:R-:W-:Y:S01]  /*0600*/  SHF.R.S32.HI R4, RZ, 0x1f, R3 ;  /* 0x0000001fff047819 */ /* 0x000fe20000011403 */
[----:B------:R-:W-:-:S03]  /*0610*/  IMAD.IADD R2, R2, 0x1, -R7 ;  /* 0x0000000102027824 */ /* 0x000fc600078e0a07 */
[----:B------:R-:W-:Y:S02]  /*0620*/  LEA.HI R4, R4, R3, RZ, 0x3 ;  /* 0x0000000304047211 */ /* 0x000fe400078f18ff */
[----:B0-----:R-:W-:Y:S02]  /*0630*/  I2FP.F32.U32 R5, UR13 ;  /* 0x0000000d00057c45 */ /* 0x001fe40008201000 */
[--C-:B-1----:R-:W-:Y:S02]  /*0640*/  SHF.R.S32.HI R0, RZ, 0x3, R4.reuse ;  /* 0x00000003ff007819 */ /* 0x102fe40000011404 */
[----:B-----5:R-:W-:Y:S01]  /*0650*/  ISETP.NE.OR P0, PT, R6, RZ, !P0 ;  /* 0x000000ff0600720c */ /* 0x020fe20004705670 */
[----:B------:R-:W-:Y:S01]  /*0660*/  FMUL R8, R5, UR4 ;  /* 0x0000000405087c20 */ /* 0x000fe20008400000 */
[----:B------:R-:W-:-:S04]  /*0670*/  SHF.R.S32.HI R5, RZ, 0x1f, R4 ;  /* 0x0000001fff057819 */ /* 0x000fc80000011404 */
[----:B------:R-:W-:Y:S01]  /*0680*/  LEA.HI R5, R5, R0, RZ, 0x2 ;  /* 0x0000000005057211 */ /* 0x000fe200078f10ff */
[----:B------:R-:W0:Y:S03]  /*0690*/  F2I.U32.TRUNC.NTZ R8, R8 ;  /* 0x0000000800087305 */ /* 0x000e26000020f000 */
[----:B------:R-:W-:-:S03]  /*06a0*/  LOP3.LUT R5, R5, 0xfffffffc, RZ, 0xc0, !PT ;  /* 0xfffffffc05057812 */ /* 0x000fc600078ec0ff */
[----:B------:R-:W-:Y:S01]  /*06b0*/  VOTEU.ALL UP0, P0 ;  /* 0x00000000003f7886 */ /* 0x000fe20000000000 */
[----:B------:R-:W-:Y:S01]  /*06c0*/  VOTEU.ALL UP1, P0 ;  /* 0x00000000003f7886 */ /* 0x000fe20000020000 */
[----:B------:R-:W-:Y:S01]  /*06d0*/  IMAD.IADD R5, R0, 0x1, -R5 ;  /* 0x0000000100057824 */ /* 0x000fe200078e0a05 */
[----:B--2---:R-:W-:Y:S02]  /*06e0*/  I2FP.F32.U32 R0, UR10 ;  /* 0x0000000a00007c45 */ /* 0x004fe40008201000 */
[----:B------:R-:W1:Y:S01]  /*06f0*/  @!UP0 S2UR UR7, SR_CgaCtaId ;  /* 0x00000000000789c3 */ /* 0x000e620000008800 */
[----:B------:R-:W-:Y:S01]  /*0700*/  IMAD R2, R2, 0x4, R5 ;  /* 0x0000000402027824 */ /* 0x000fe200078e0205 */
[----:B------:R-:W-:Y:S01]  /*0710*/  @!UP0 UMOV UR6, 0x400 ;  /* 0x0000040000068882 */ /* 0x000fe20000000000 */
[----:B------:R-:W-:Y:S01]  /*0720*/  FMUL R4, R0, UR5 ;  /* 0x0000000500047c20 */ /* 0x000fe20008400000 */
[----:B0-----:R-:W-:Y:S02]  /*0730*/  R2UR UR4, R8 ;  /* 0x00000000080472ca */ /* 0x001fe400000e0000 */
[----:B------:R-:W-:-:S03]  /*0740*/  LEA.HI R0, R2, R2, RZ, 0x1 ;  /* 0x0000000202007211 */ /* 0x000fc600078f08ff */
[----:B------:R-:W0:Y:S01]  /*0750*/  F2I.U32.TRUNC.NTZ R4, R4 ;  /* 0x0000000400047305 */ /* 0x000e22000020f000 */
[----:B------:R-:W-:-:S05]  /*0760*/  LOP3.LUT R5, R0, 0xfffffffe, RZ, 0xc0, !PT ;  /* 0xfffffffe00057812 */ /* 0x000fca00078ec0ff */
[----:B------:R-:W-:Y:S02]  /*0770*/  IMAD.IADD R5, R2, 0x1, -R5 ;  /* 0x0000000102057824 */ /* 0x000fe400078e0a05 */
[----:B------:R-:W-:-:S04]  /*0780*/  UIADD3 UR4, -UR4, URZ, URZ ;  /* 0x0000003f04047290 */ /* 0x000fc8000fffe13f */
[----:B------:R-:W-:Y:S01]  /*0790*/  UIMAD UR8, UR8, UR4, UR13 ;  /* 0x00000004080872a4 */ /* 0x000fe2000f8e020d */
[----:B0-----:R-:W-:Y:S02]  /*07a0*/  R2UR UR12, R4 ;  /* 0x00000000040c72ca */ /* 0x001fe400000e0000 */
[----:B------:R-:W-:Y:S01]  /*07b0*/  UMOV UR4, 0x20 ;  /* 0x0000002000047882 */ /* 0x000fe20000000000 */
[----:B------:R-:W0:Y:S02]  /*07c0*/  LDC R4, c[0x0][0x140] ;  /* 0x00005000ff047b82 */ /* 0x000e240000000800 */
[----:B------:R-:W-:Y:S01]  /*07d0*/  ISETP.NE.AND P3, PT, R5, UR8, PT ;  /* 0x0000000805007c0c */ /* 0x000fe2000bf65270 */
[----:B------:R-:W-:Y:S01]  /*07e0*/  IMAD.SHL.U32 R5, R2, 0x4, RZ ;  /* 0x0000000402057824 */ /* 0x000fe200078e00ff */
[----:B------:R-:W-:-:S04]  /*07f0*/  @!UP0 UIADD3 UR4, -UR4, 0x100000, URZ ;  /* 0x0010000004048890 */ /* 0x000fc8000fffe13f */
[----:B------:R-:W-:Y:S02]  /*0800*/  @!UP0 USHF.L.U32 UR5, UR4, 0xb, URZ ;  /* 0x0000000b04058899 */ /* 0x000fe4000800063f */
[----:B------:R-:W-:Y:S02]  /*0810*/  @!UP0 USHF.L.U32 UR4, UR4, 0x1, URZ ;  /* 0x0000000104048899 */ /* 0x000fe4000800063f */
[----:B-1----:R-:W-:Y:S01]  /*0820*/  @!UP0 ULEA UR6, UR7, UR6, 0x18 ;  /* 0x0000000607068291 */ /* 0x002fe2000f8ec03f */
[----:B------:R-:W-:Y:S01]  /*0830*/  LOP3.LUT R9, R2, 0xc, R5, 0x78, !PT ;  /* 0x0000000c02097812 */ /* 0x000fe200078e7805 */
[----:B------:R-:W-:Y:S01]  /*0840*/  VOTEU.ALL UP0, P0 ;  /* 0x00000000003f7886 */ /* 0x000fe20000000000 */
[----:B------:R-:W-:Y:S01]  /*0850*/  LOP3.LUT P0, RZ, R3, 0x7, RZ, 0xc0, !PT ;  /* 0x0000000703ff7812 */ /* 0x000fe2000780c0ff */
[----:B------:R-:W-:Y:S02]  /*0860*/  UIADD3 UR12, -UR12, URZ, URZ ;  /* 0x0000003f0c0c7290 */ /* 0x000fe4000fffe13f */
[----:B------:R1:W-:Y:S01]  /*0870*/  STL [R1+0x180], R9 ;  /* 0x0001800901007387 */ /* 0x0003e20000100800 */
[----:B------:R-:W-:-:S02]  /*0880*/  ISETP.LT.U32.AND P0, PT, R9, 0x2, !P0 ;  /* 0x000000020900780c */ /* 0x000fc40004701070 */
[----:B------:R-:W-:Y:S01]  /*0890*/  @P3 LEA.HI R0, R9, R9, RZ, 0x1 ;  /* 0x0000000909003211 */ /* 0x000fe200078f08ff */
[----:B------:R-:W2:Y:S02]  /*08a0*/  FENCE.VIEW.ASYNC.S ;  /* 0x00000000000073c6 */ /* 0x000ea40000000000 */
[----:B--2---:R-:W2:Y:S01]  /*08b0*/  @!UP0 SYNCS.EXCH.64 URZ, [UR6+0xd0], UR4 ;  /* 0x0000d004063f85b2 */ /* 0x004ea20008000100 */
[----:B------:R-:W-:Y:S02]  /*08c0*/  @P3 SHF.R.S32.HI R0, RZ, 0x1, R0 ;  /* 0x00000001ff003819 */ /* 0x000fe40000011400 */
[----:B0-----:R-:W-:Y:S01]  /*08d0*/  ISETP.EQ.U32.AND P2, PT, R4, 0x1, PT ;  /* 0x000000010400780c */ /* 0x001fe20003f42070 */
[----:B------:R0:W1:Y:S01]  /*08e0*/  @!UP1 SYNCS.EXCH.64 URZ, [UR6+0xd8], UR4 ;  /* 0x0000d804063f95b2 */ /* 0x0000620008000100 */
[----:B------:R-:W-:Y:S01]  /*08f0*/  NOP ;  /* 0x0000000000007918 */ /* 0x000fe20000000000 */
[----:B0-----:R-:W-:-:S06]  /*0900*/  UIMAD UR4, UR11, UR12, UR10 ;  /* 0x0000000c0b0472a4 */ /* 0x001fcc000f8e020a */
[----:B------:R-:W-:Y:S02]  /*0910*/  @P3 ISETP.NE.AND P4, PT, R0, UR4, PT ;  /* 0x0000000400003c0c */ /* 0x000fe4000bf85270 */
[----:B------:R-:W-:Y:S02]  /*0920*/  SEL R0, RZ, 0x1, !P0 ;  /* 0x00000001ff007807 */ /* 0x000fe40004000000 */
[----:B------:R-:W-:-:S04]  /*0930*/  @P3 SEL R17, RZ, 0x1, P4 ;  /* 0x00000001ff113807 */ /* 0x000fc80002000000 */
[----:B------:R-:W-:Y:S01]  /*0940*/  LOP3.LUT R17, R17, R0, RZ, 0xc0, !PT ;  /* 0x0000000011117212 */ /* 0x000fe200078ec0ff */
[----:B--2---:R-:W-:Y:S06]  /*0950*/  @!P2 BRA `(.L_x_4) ;  /* 0x000000000008a947 */ /* 0x004fec0003800000 */
[----:B-1-34-:R-:W-:Y:S01]  /*0960*/  UCGABAR_ARV ;  /* 0x00000000000079c7 */ /* 0x01afe20008000000 */
[----:B------:R-:W-:Y:S05]  /*0970*/  BRA `(.L_x_5) ;  /* 0x0000000000047947 */ /* 0x000fea0003800000 */
.L_x_4:
[----:B-1-34-:R-:W-:Y:S01]  /*0980*/  NOP ;  /* 0x0000000000007918 */ /* 0x01afe20000000000 */
.L_x_5:
[----:B------:R-:W-:Y:S01]  /*0990*/  ULDC UR4, c[0x0][0x65c] ;  /* 0x0001970000047ab9 */ /* 0x000fe20000000800 */
[----:B------:R-:W-:Y:S01]  /*09a0*/  UMOV UR5, URZ ;  /* 0x0000003f00057c82 */ /* 0x000fe20008000000 */
[----:B------:R-:W-:-:S03]  /*09b0*/  UISETP.NE.AND UP0, UPT, UR4, 0x1, UPT ;  /* 0x000000010400788c */ /* 0x000fc6000bf05270 */
[----:B------:R-:W-:Y:S01]  /*09c0*/  UMOV UR4, UR13 ;  /* 0x0000000d00047c82 */ /* 0x000fe20008000000 */
[----:B------:R-:W-:Y:S02]  /*09d0*/  UP2UR UR46, UPR, URZ, 0x1 ;  /* 0x000000013f2e7883 */ /* 0x000fe40008000000 */
[----:B------:R-:W-:Y:S02]  /*09e0*/  PLOP3.LUT P0, PT, PT, PT, UP0, 0x80, 0x0 ;  /* 0x000000000000781c */ /* 0x000fe40003f0f008 */
[----:B------:R-:W-:Y:S02]  /*09f0*/  PLOP3.LUT P3, PT, PT, PT, UP0, 0x80, 0x0 ;  /* 0x000000000000781c */ /* 0x000fe40003f6f008 */
[----:B------:R-:W-:Y:S01]  /*0a00*/  PLOP3.LUT P5, PT, PT, PT, UP0, 0x80, 0x0 ;  /* 0x000000000000781c */ /* 0x000fe20003faf008 */
[----:B------:R-:W-:Y:S01]  /*0a10*/  @UP0 ULDC UR14, c[0x0][0x10] ;  /* 0x00000400000e0ab9 */ /* 0x000fe20000000800 */
[----:B------:R-:W-:Y:S01]  /*0a20*/  @UP0 UMOV UR6, UR10 ;  /* 0x0000000a00060c82 */ /* 0x000fe20008000000 */
[----:B------:R-:W-:Y:S01]  /*0a30*/  @UP0 UMOV UR7, URZ ;  /* 0x0000003f00070c82 */ /* 0x000fe20008000000 */
[----:B------:R-:W-:Y:S01]  /*0a40*/  PLOP3.LUT P4, PT, PT, PT, UP0, 0x80, 0x0 ;  /* 0x000000000000781c */ /* 0x000fe20003f8f008 */
[----:B------:R-:W-:-:S03]  /*0a50*/  @UP0 UIMAD.WIDE.U32 UR14, UR13, UR14, UR6 ;  /* 0x0000000e0d0e02a5 */ /* 0x000fc6000f8e0006 */
[----:B------:R-:W-:Y:S01]  /*0a60*/  @!UP0 ULDC UR7, c[0x0][0xc] ;  /* 0x0000030000078ab9 */ /* 0x000fe20000000800 */
[----:B------:R-:W-:Y:S01]  /*0a70*/  @UP0 UMOV UR6, URZ ;  /* 0x0000003f00060c82 */ /* 0x000fe20008000000 */
[----:B------:R-:W-:Y:S01]  /*0a80*/  @!UP0 UIMAD.WIDE.U32 UR4, UR10, UR7, UR4 ;  /* 0x000000070a0482a5 */ /* 0x000fe2000f8e0004 */
[----:B------:R-:W-:Y:S01]  /*0a90*/  IMAD.U32 R2, RZ, RZ, UR14 ;  /* 0x0000000eff027e24 */ /* 0x000fe2000f8e00ff */
[----:B------:R-:W-:Y:S02]  /*0aa0*/  @UP0 UIADD3 UR6, UR15, UR6, URZ ;  /* 0x000000060f060290 */ /* 0x000fe4000fffe03f */
[----:B------:R-:W-:Y:S02]  /*0ab0*/  IMAD.U32 R3, RZ, RZ, UR15 ;  /* 0x0000000fff037e24 */ /* 0x000fe4000f8e00ff */
[----:B------:R-:W-:Y:S02]  /*0ac0*/  @P0 IMAD.MOV.U32 R7, RZ, RZ, R2 ;  /* 0x000000ffff070224 */ /* 0x000fe400078e0002 */
[----:B------:R-:W-:-:S02]  /*0ad0*/  IMAD.U32 R5, RZ, RZ, UR5 ;  /* 0x00000005ff057e24 */ /* 0x000fc4000f8e00ff */
[----:B------:R-:W-:Y:S02]  /*0ae0*/  IMAD.U32 R2, RZ, RZ, UR4 ;  /* 0x00000004ff027e24 */ /* 0x000fe4000f8e00ff */
[----:B------:R-:W-:Y:S02]  /*0af0*/  @P3 IMAD.U32 R6, RZ, RZ, UR6 ;  /* 0x00000006ff063e24 */ /* 0x000fe4000f8e00ff */
[----:B------:R-:W-:Y:S02]  /*0b00*/  @!P5 IMAD.MOV.U32 R6, RZ, RZ, R5 ;  /* 0x000000ffff06d224 */ /* 0x000fe400078e0005 */
[----:B------:R-:W-:Y:S02]  /*0b10*/  @!P4 IMAD.MOV.U32 R7, RZ, RZ, R2 ;  /* 0x000000ffff07c224 */ /* 0x000fe400078e0002 */
[----:B------:R-:W-:Y:S01]  /*0b20*/  IMAD.U32 R3, RZ, RZ, UR5 ;  /* 0x00000005ff037e24 */ /* 0x000fe2000f8e00ff */
[----:B------:R0:W-:Y:S01]  /*0b30*/  STL [R1+0x184], R6 ;  /* 0x0001840601007387 */ /* 0x0001e20000100800 */
[----:B------:R-:W-:-:S03]  /*0b40*/  IMAD.U32 R4, RZ, RZ, UR4 ;  /* 0x00000004ff047e24 */ /* 0x000fc6000f8e00ff */
[----:B------:R0:W-:Y:S01]  /*0b50*/  STL [R1+0x188], R7 ;  /* 0x0001880701007387 */ /* 0x0001e20000100800 */
[----:B------:R-:W-:Y:S05]  /*0b60*/  @!P2 BRA `(.L_x_6) ;  /* 0x00000000000ca947 */ /* 0x000fea0003800000 */
[----:B------:R-:W-:Y:S01]  /*0b70*/  UCGABAR_WAIT ;  /* 0x0000000000007dc7 */ /* 0x000fe20008000000 */
[----:B------:R-:W-:Y:S01]  /*0b80*/  CCTL.IVALL ;  /* 0x00000000ff00798f */ /* 0x000fe20002000000 */
[----:B------:R-:W-:Y:S05]  /*0b90*/  BRA `(.L_x_7) ;  /* 0x0000000000047947 */ /* 0x000fea0003800000 */
.L_x_6:
[----:B------:R-:W-:Y:S06]  /*0ba0*/  BAR.SYNC.DEFER_BLOCKING 0x0 ;  /* 0x0000000000007b1d */ /* 0x000fec0000010000 */
.L_x_7:
[----:B------:R-:W-:Y:S05]  /*0bb0*/  @!P1 BRA `(.L_x_8) ;  /* 0x0000015000089947 */ /* 0x000fea0003800000 */
[----:B------:R-:W-:-:S06]  /*0bc0*/  UISETP.GT.U32.AND UP0, UPT, UR16, 0x1, UPT ;  /* 0x000000011000788c */ /* 0x000fcc000bf04070 */
[----:B------:R-:W-:-:S13]  /*0bd0*/  PLOP3.LUT P0, PT, PT, PT, UP0, 0x80, 0x0 ;  /* 0x000000000000781c */ /* 0x000fda0003f0f008 */
[----:B------:R-:W-:Y:S05]  /*0be0*/  @P0 EXIT ;  /* 0x000000000000094d */ /* 0x000fea0003800000 */
[----:B------:R-:W-:Y:S01]  /*0bf0*/  ULDC.64 UR4, c[0x0][0x650] ;  /* 0x0001940000047ab9 */ /* 0x000fe20000000a00 */
[----:B------:R-:W-:Y:S01]  /*0c00*/  UMOV UR41, 0xffffffff ;  /* 0xffffffff00297882 */ /* 0x000fe20000000000 */
[----:B------:R-:W-:Y:S01]  /*0c10*/  ISETP.GE.U32.AND P0, PT, R7, UR4, PT ;  /* 0x0000000407007c0c */ /* 0x000fe2000bf06070 */
[----:B------:R-:W-:Y:S01]  /*0c20*/  UMOV UR42, 0xffffffff ;  /* 0xffffffff002a7882 */ /* 0x000fe20000000000 */
[----:B------:R-:W-:Y:S01]  /*0c30*/  UMOV UR43, 0xffffffff ;  /* 0xffffffff002b7882 */ /* 0x000fe20000000000 */
[----:B------:R-:W-:Y:S02]  /*0c40*/  PRMT R0, RZ, 0x7610, R0 ;  /* 0x00007610ff007816 */ /* 0x000fe40000000000 */
[----:B------:R-:W-:-:S13]  /*0c50*/  ISETP.GE.U32.AND.EX P0, PT, R6, UR5, PT, P0 ;  /* 0x0000000506007c0c */ /* 0x000fda000bf06100 */
[----:B------:R-:W-:Y:S05]  /*0c60*/  @P0 BRA `(.L_x_9) ;  /* 0x0000000400480947 */ /* 0x000fea0003800000 */
[----:B------:R-:W-:Y:S01]  /*0c70*/  ULDC.64 UR16, c[0x0][0x628] ;  /* 0x00018a0000107ab9 */ /* 0x000fe20000000a00 */
[C---:B------:R-:W-:Y:S01]  /*0c80*/  R2UR UR19, R7.reuse ;  /* 0x00000000071372ca */ /* 0x040fe200000e0000 */
[----:B------:R-:W-:Y:S01]  /*0c90*/  ULDC UR18, c[0x0][0x630] ;  /* 0x00018c0000127ab9 */ /* 0x000fe20000000800 */
[----:B------:R-:W-:Y:S02]  /*0ca0*/  ISETP.NE.U32.AND P0, PT, RZ, UR16, PT ;  /* 0x00000010ff007c0c */ /* 0x000fe4000bf05070 */
[----:B------:R-:W-:Y:S02]  /*0cb0*/  R2UR UR4, R7 ;  /* 0x00000000070472ca */ /* 0x000fe400000e0000 */
[----:B------:R-:W-:Y:S02]  /*0cc0*/  ISETP.NE.AND.EX P0, PT, RZ, UR17, PT, P0 ;  /* 0x00000011ff007c0c */ /* 0x000fe4000bf05300 */
[----:B------:R-:W-:-:S11]  /*0cd0*/  R2UR UR5, R6 ;  /* 0x00000000060572ca */ /* 0x000fd600000e0000 */
[----:B------:R-:W-:Y:S05]  /*0ce0*/  @!P0 BRA `(.L_x_10) ;  /* 0x0000000000308947 */ /* 0x000fea0003800000 */
[----:B------:R-:W-:Y:S01]  /*0cf0*/  R2UR UR4, R7 ;  /* 0x00000000070472ca */ /* 0x000fe200000e0000 */
[----:B------:R-:W-:Y:S01]  /*0d00*/  ULDC UR9, c[0x0][0x634] ;  /* 0x00018d0000097ab9 */ /* 0x000fe20000000800 */
[----:B------:R-:W-:-:S11]  /*0d10*/  R2UR UR13, R6 ;  /* 0x00000000060d72ca */ /* 0x000fd600000e0000 */
[----:B------:R-:W-:-:S04]  /*0d20*/  UIADD3 UR9, UP0, UR4, UR9, URZ ;  /* 0x0000000904097290 */ /* 0x000fc8000ff1e03f */
[----:B------:R-:W-:-:S04]  /*0d30*/  UIADD3.X UR13, URZ, UR13, URZ, UP0, !UPT ;  /* 0x0000000d3f0d7290 */ /* 0x000fc800087fe43f */
[----:B------:R-:W-:-:S04]  /*0d40*/  UIMAD.WIDE.U32 UR4, UR13, UR16, URZ ;  /* 0x000000100d0472a5 */ /* 0x000fc8000f8e003f */
[----:B------:R-:W-:Y:S02]  /*0d50*/  UIMAD.WIDE.U32 UR6, UP0, UR9, UR17, UR4 ;  /* 0x00000011090672a5 */ /* 0x000fe4000f800004 */
[----:B------:R-:W-:Y:S02]  /*0d60*/  UIMAD.WIDE.U32 UR4, UR9, UR16, URZ ;  /* 0x00000010090472a5 */ /* 0x000fe4000f8e003f */
[----:B------:R-:W-:Y:S02]  /*0d70*/  UIADD3.X UR15, URZ, URZ, URZ, UP0, !UPT ;  /* 0x0000003f3f0f7290 */ /* 0x000fe400087fe43f */
[----:B------:R-:W-:Y:S01]  /*0d80*/  UIADD3 URZ, UP0, UR5, UR6, URZ ;  /* 0x00000006053f7290 */ /* 0x000fe2000ff1e03f */
[----:B------:R-:W-:-:S03]  /*0d90*/  UMOV UR14, UR7 ;  /* 0x00000007000e7c82 */ /* 0x000fc60008000000 */
[----:B------:R-:W-:-:S12]  /*0da0*/  UIMAD.WIDE.U32.X UR4, UR13, UR17, UR14, UP0 ;  /* 0x000000110d0472a5 */ /* 0x000fd800080e040e */
.L_x_10:
[----:B------:R-:W-:Y:S01]  /*0db0*/  USHF.R.U64 UR43, UR4, UR18, UR5 ;  /* 0x00000012042b7299 */ /* 0x000fe20008001205 */
[----:B------:R-:W-:Y:S01]  /*0dc0*/  R2UR UR7, R6 ;  /* 0x00000000060772ca */ /* 0x000fe200000e0000 */
[----:B------:R-:W-:Y:S02]  /*0dd0*/  USHF.R.U32.HI UR4, URZ, UR18, UR5 ;  /* 0x000000123f047299 */ /* 0x000fe40008011605 */
[----:B------:R-:W-:Y:S01]  /*0de0*/  UIADD3 UR5, UP0, URZ, -UR43, URZ ;  /* 0x8000002b3f057290 */ /* 0x000fe2000ff1e03f */
[----:B------:R-:W-:Y:S01]  /*0df0*/  ULDC.64 UR14, c[0x0][0x620] ;  /* 0x00018800000e7ab9 */ /* 0x000fe20000000a00 */
[----:B------:R-:W-:Y:S02]  /*0e00*/  UMOV UR6, UR19 ;  /* 0x0000001300067c82 */ /* 0x000fe40008000000 */
[----:B------:R-:W-:Y:S01]  /*0e10*/  UIADD3.X UR4, URZ, ~UR4, URZ, UP0, !UPT ;  /* 0x800000043f047290 */ /* 0x000fe200087fe43f */
[----:B------:R-:W-:Y:S01]  /*0e20*/  ULDC UR9, c[0x0][0x618] ;  /* 0x0001860000097ab9 */ /* 0x000fe20000000800 */
[----:B------:R-:W-:-:S02]  /*0e30*/  UIMAD UR12, UR11, UR12, UR10 ;  /* 0x0000000c0b0c72a4 */ /* 0x000fc4000f8e020a */
[----:B------:R-:W-:Y:S02]  /*0e40*/  UIMAD UR4, UR4, UR14, URZ ;  /* 0x0000000e040472a4 */ /* 0x000fe4000f8e023f */
[----:B------:R-:W-:Y:S02]  /*0e50*/  UIMAD.WIDE.U32 UR6, UR5, UR14, UR6 ;  /* 0x0000000e050672a5 */ /* 0x000fe4000f8e0006 */
[----:B------:R-:W-:Y:S01]  /*0e60*/  UIMAD UR4, UR5, UR15, UR4 ;  /* 0x0000000f050472a4 */ /* 0x000fe2000f8e0204 */
[----:B------:R-:W-:Y:S01]  /*0e70*/  ULDC UR10, c[0x0][0x608] ;  /* 0x00018200000a7ab9 */ /* 0x000fe20000000800 */
[----:B------:R-:W-:Y:S02]  /*0e80*/  ULDC UR18, c[0x0][0x658] ;  /* 0x0001960000127ab9 */ /* 0x000fe40000000800 */
[----:B------:R-:W-:Y:S01]  /*0e90*/  UIADD3 UR7, UR7, UR4, URZ ;  /* 0x0000000407077290 */ /* 0x000fe2000fffe03f */
[----:B------:R-:W-:Y:S02]  /*0ea0*/  UMOV UR11, 0xffffffff ;  /* 0xffffffff000b7882 */ /* 0x000fe40000000000 */
[----:B------:R-:W-:Y:S01]  /*0eb0*/  ULDC.64 UR4, c[0x0][0x640] ;  /* 0x0001900000047ab9 */ /* 0x000fe20000000a00 */
[----:B------:R-:W-:Y:S01]  /*0ec0*/  USHF.R.U64 UR16, UR6, UR9, UR7 ;  /* 0x0000000906107299 */ /* 0x000fe20008001207 */
[----:B------:R-:W-:Y:S01]  /*0ed0*/  ISETP.NE.U32.AND P0, PT, RZ, UR4, PT ;  /* 0x00000004ff007c0c */ /* 0x000fe2000bf05070 */
[----:B------:R-:W-:-:S02]  /*0ee0*/  USHF.R.U32.HI UR7, URZ, UR9, UR7 ;  /* 0x000000093f077299 */ /* 0x000fc40008011607 */
[----:B------:R-:W-:Y:S01]  /*0ef0*/  USHF.L.U32 UR6, UR11, UR18, URZ ;  /* 0x000000120b067299 */ /* 0x000fe2000800063f */
[----:B------:R-:W-:Y:S01]  /*0f00*/  ISETP.NE.AND.EX P0, PT, RZ, UR5, PT, P0 ;  /* 0x00000005ff007c0c */ /* 0x000fe2000bf05300 */
[----:B------:R-:W-:Y:S02]  /*0f10*/  USHF.R.U64 UR22, UR16, UR10, UR7 ;  /* 0x0000000a10167299 */ /* 0x000fe40008001207 */
[----:B------:R-:W-:Y:S02]  /*0f20*/  USHF.R.U32.HI UR7, URZ, UR10, UR7 ;  /* 0x0000000a3f077299 */ /* 0x000fe40008011607 */
[----:B------:R-:W-:Y:S02]  /*0f30*/  UISETP.NE.AND UP1, UPT, UR46, URZ, UPT ;  /* 0x0000003f2e00728c */ /* 0x000fe4000bf25270 */
[----:B------:R-:W-:Y:S01]  /*0f40*/  USHF.R.U64 UR23, UR22, UR18, UR7 ;  /* 0x0000001216177299 */ /* 0x000fe20008001207 */
[----:B------:R-:W-:Y:S01]  /*0f50*/  ULDC UR17, c[0x0][0x600] ;  /* 0x0001800000117ab9 */ /* 0x000fe20000000800 */
[----:B------:R-:W-:-:S02]  /*0f60*/  ULOP3.LUT UR13, URZ, UR6, URZ, 0x33, !UPT ;  /* 0x000000063f0d7292 */ /* 0x000fc4000f8e333f */
[----:B------:R-:W-:Y:S02]  /*0f70*/  UIADD3 UR15, UR17, -0x1, URZ ;  /* 0xffffffff110f7890 */ /* 0x000fe4000fffe03f */
[----:B------:R-:W-:Y:S02]  /*0f80*/  USEL UR12, UR8, UR12, !UP1 ;  /* 0x0000000c080c7287 */ /* 0x000fe4000c800000 */
[----:B------:R-:W-:Y:S01]  /*0f90*/  USHF.R.U32.HI UR7, URZ, UR18, UR7 ;  /* 0x000000123f077299 */ /* 0x000fe20008011607 */
[----:B------:R-:W-:Y:S01]  /*0fa0*/  ULDC UR19, c[0x0][0x648] ;  /* 0x0001920000137ab9 */ /* 0x000fe20000000800 */
[----:B------:R-:W-:Y:S01]  /*0fb0*/  ULDC UR20, c[0x0][0x638] ;  /* 0x00018e0000147ab9 */ /* 0x000fe20000000800 */
[----:B------:R-:W-:Y:S01]  /*0fc0*/  UMOV UR21, 0x1 ;  /* 0x0000000100157882 */ /* 0x000fe20000000000 */
[----:B------:R-:W-:Y:S01]  /*0fd0*/  UMOV UR6, UR23 ;  /* 0x0000001700067c82 */ /* 0x000fe20008000000 */
[----:B------:R-:W-:Y:S07]  /*0fe0*/  @!P0 BRA `(.L_x_11) ;  /* 0x0000000000308947 */ /* 0x000fee0003800000 */
[----:B------:R-:W-:Y:S02]  /*0ff0*/  ULDC UR10, c[0x0][0x64c] ;  /* 0x00019300000a7ab9 */ /* 0x000fe40000000800 */
        /* <DEDUP_REMOVED lines=8> */
[----:B------:R-:W-:-:S07]  /*1080*/  UIMAD.WIDE.U32.X UR4, UR14, UR5, UR10, UP0 ;  /* 0x000000050e0472a5 */ /* 0x000fce00080e040a */
[----:B------:R-:W-:Y:S01]  /*1090*/  UMOV UR6, UR4 ;  /* 0x0000000400067c82 */ /* 0x000fe20008000000 */
[----:B------:R-:W-:-:S05]  /*10a0*/  UMOV UR7, UR5 ;  /* 0x0000000500077c82 */ /* 0x000fca0008000000 */
.L_x_11:
[----:B------:R-:W-:Y:S01]  /*10b0*/  USHF.R.U64 UR5, UR6, UR19, UR7 ;  /* 0x0000001306057299 */ /* 0x000fe20008001207 */
[----:B------:R-:W-:Y:S01]  /*10c0*/  IMAD.MOV.U32 R0, RZ, RZ, 0x1 ;  /* 0x00000001ff007424 */ /* 0x000fe200078e00ff */
[----:B------:R-:W-:Y:S02]  /*10d0*/  USHF.L.U32 UR4, UR21, UR18, URZ ;  /* 0x0000001215047299 */ /* 0x000fe4000800063f */
[----:B------:R-:W-:Y:S02]  /*10e0*/  ULOP3.LUT UR13, UR22, UR13, URZ, 0xc0, !UPT ;  /* 0x0000000d160d7292 */ /* 0x000fe4000f8ec03f */
[----:B------:R-:W-:Y:S02]  /*10f0*/  UIADD3 UR6, -UR5, URZ, URZ ;  /* 0x0000003f05067290 */ /* 0x000fe4000fffe13f */
[----:B------:R-:W-:Y:S02]  /*1100*/  UIMAD UR13, UR4, UR5, UR13 ;  /* 0x00000005040d72a4 */ /* 0x000fe4000f8e020d */
[----:B------:R-:W-:-:S02]  /*1110*/  ULOP3.LUT UR15, UR16, UR15, URZ, 0xc0, !UPT ;  /* 0x0000000f100f7292 */ /* 0x000fc4000f8ec03f */
[----:B------:R-:W-:Y:S01]  /*1120*/  UIMAD UR4, UR6, UR20, UR23 ;  /* 0x00000014060472a4 */ /* 0x000fe2000f8e0217 */
[----:B------:R-:W-:Y:S01]  /*1130*/  ULDC UR5, c[0x0][0x610] ;  /* 0x0001840000057ab9 */ /* 0x000fe20000000800 */
[----:B------:R-:W-:Y:S02]  /*1140*/  UISETP.NE.AND UP0, UPT, UR46, URZ, UPT ;  /* 0x0000003f2e00728c */ /* 0x000fe4000bf05270 */
[----:B------:R-:W-:Y:S02]  /*1150*/  UIMAD UR12, UR13, UR5, UR12 ;  /* 0x000000050d0c72a4 */ /* 0x000fe4000f8e020c */
[----:B------:R-:W-:-:S04]  /*1160*/  UIMAD UR4, UR4, UR17, UR15 ;  /* 0x00000011040472a4 */ /* 0x000fc8000f8e020f */
[----:B------:R-:W-:Y:S02]  /*1170*/  USEL UR42, UR4, UR12, !UP0 ;  /* 0x0000000c042a7287 */ /* 0x000fe4000c000000 */
[----:B------:R-:W-:-:S12]  /*1180*/  USEL UR41, UR12, UR4, !UP0 ;  /* 0x000000040c297287 */ /* 0x000fd8000c000000 */
.L_x_9:
[----:B------:R-:W-:-:S08]  /*1190*/  NOP ;  /* 0x0000000000007918 */ /* 0x000fd00000000000 */
[----:B------:R-:W1:Y:S02]  /*11a0*/  USETMAXREG.TRY_ALLOC.CTAPOOL UP0, 0xf0 ;  /* 0x000000f0000079c8 */ /* 0x000e640008000600 */
[----:B-1----:R-:W-:-:S13]  /*11b0*/  PLOP3.LUT P0, PT, PT, PT, UP0, 0x80, 0x0 ;  /* 0x000000000000781c */ /* 0x002fda0003f0f008 */
[----:B------:R-:W-:Y:S05]  /*11c0*/  @!P0 BRA `(.L_x_9) ;  /* 0xfffffffc00f08947 */ /* 0x000fea000383ffff */
[----:B------:R-:W-:Y:S01]  /*11d0*/  ULDC.64 UR4, c[0x0][0x598] ;  /* 0x0001660000047ab9 */ /* 0x000fe20000000a00 */
[----:B------:R-:W-:Y:S01]  /*11e0*/  ULDC.64 UR36, c[0x0][0x208] ;  /* 0x0000820000247ab9 */ /* 0x000fe20000000a00 */
[----:B------:R-:W-:-:S04]  /*11f0*/  ISETP.NE.U32.AND P0, PT, RZ, UR4, PT ;  /* 0x00000004ff007c0c */ /* 0x000fc8000bf05070 */
[----:B------:R-:W-:-:S13]  /*1200*/  ISETP.NE.AND.EX P0, PT, RZ, UR5, PT, P0 ;  /* 0x00000005ff007c0c */ /* 0x000fda000bf05300 */
[----:B------:R-:W-:Y:S05]  /*1210*/  @!P0 BRA `(.L_x_12) ;  /* 0x00000000001c8947 */ /* 0x000fea0003800000 */
[----:B------:R-:W1:Y:S02]  /*1220*/  LDC.64 R2, c[0x0][0x598] ;  /* 0x00016600ff027b82 */ /* 0x000e640000000a00 */
[----:B-1----:R-:W2:Y:S02]  /*1230*/  LDG.E.64 R2, desc[UR36][R2.64] ;  /* 0x0000002402027981 */ /* 0x002ea4000c1e1b00 */
[----:B--2---:R-:W-:-:S04]  /*1240*/  ISETP.NE.U32.AND P0, PT, R2, RZ, PT ;  /* 0x000000ff0200720c */ /* 0x004fc80003f05070 */
[----:B------:R-:W-:-:S13]  /*1250*/  ISETP.NE.AND.EX P0, PT, R3, RZ, PT, P0 ;  /* 0x000000ff0300720c */ /* 0x000fda0003f05300 */
[----:B------:R-:W-:Y:S05]  /*1260*/  @!P0 BRA `(.L_x_12) ;  /* 0x0000000000088947 */ /* 0x000fea0003800000 */
[----:B------:R1:W5:Y:S01]  /*1270*/  LD.E R2, desc[UR36][R2.64] ;  /* 0x0000002402027980 */ /* 0x000362000c101900 */
[----:B------:R-:W-:Y:S05]  /*1280*/  BRA `(.L_x_13) ;  /* 0x0000000000247947 */ /* 0x000fea0003800000 */
.L_x_12:
[----:B------:R-:W-:Y:S02]  /*1290*/  ULDC.64 UR4, c[0x0][0x588] ;  /* 0x0001620000047ab9 */ /* 0x000fe40000000a00 */
[----:B------:R-:W-:-:S04]  /*12a0*/  ISETP.NE.U32.AND P0, PT, RZ, UR4, PT ;  /* 0x00000004ff007c0c */ /* 0x000fc8000bf05070 */
[----:B------:R-:W-:-:S13]  /*12b0*/  ISETP.NE.AND.EX P0, PT, RZ, UR5, PT, P0 ;  /* 0x00000005ff007c0c */ /* 0x000fda000bf05300 */
[----:B------:R-:W-:Y:S05]  /*12c0*/  @!P0 BRA `(.L_x_14) ;  /* 0x00000000000c8947 */ /* 0x000fea0003800000 */
[----:B------:R-:W1:Y:S02]  /*12d0*/  LDC.64 R2, c[0x0][0x588] ;  /* 0x00016200ff027b82 */ /* 0x000e640000000a00 */
[----:B-1----:R2:W5:Y:S01]  /*12e0*/  LDG.E R2, desc[UR36][R2.64] ;  /* 0x0000002402027981 */ /* 0x002562000c1e1900 */
[----:B------:R-:W-:Y:S05]  /*12f0*/  BRA `(.L_x_13) ;  /* 0x0000000000087947 */ /* 0x000fea0003800000 */
.L_x_14:
[----:B------:R-:W-:Y:S02]  /*1300*/  ULDC UR4, c[0x0][0x580] ;  /* 0x0001600000047ab9 */ /* 0x000fe40000000800 */
[----:B------:R-:W-:-:S07]  /*1310*/  IMAD.U32 R2, RZ, RZ, UR4 ;  /* 0x00000004ff027e24 */ /* 0x000fce000f8e00ff */
.L_x_13:
[----:B------:R-:W-:Y:S02]  /*1320*/  ULDC.64 UR4, c[0x0][0x5a0] ;  /* 0x0001680000047ab9 */ /* 0x000fe40000000a00 */
[----:B------:R-:W-:-:S04]  /*1330*/  ISETP.NE.U32.AND P0, PT, RZ, UR4, PT ;  /* 0x00000004ff007c0c */ /* 0x000fc8000bf05070 */
[----:B------:R-:W-:-:S13]  /*1340*/  ISETP.NE.AND.EX P0, PT, RZ, UR5, PT, P0 ;  /* 0x00000005ff007c0c */ /* 0x000fda000bf05300 */
[----:B------:R-:W-:Y:S05]  /*1350*/  @!P0 BRA `(.L_x_15) ;  /* 0x00000000001c8947 */ /* 0x000fea0003800000 */
[----:B------:R-:W3:Y:S02]  /*1360*/  LDC.64 R4, c[0x0][0x5a0] ;  /* 0x00016800ff047b82 */ /* 0x000ee40000000a00 */
[----:B---3--:R-:W3:Y:S02]  /*1370*/  LDG.E.64 R4, desc[UR36][R4.64] ;  /* 0x0000002404047981 */ /* 0x008ee4000c1e1b00 */
[----:B---3--:R-:W-:-:S04]  /*1380*/  ISETP.NE.U32.AND P0, PT, R4, RZ, PT ;  /* 0x000000ff0400720c */ /* 0x008fc80003f05070 */
[----:B------:R-:W-:-:S13]  /*1390*/  ISETP.NE.AND.EX P0, PT, R5, RZ, PT, P0 ;  /* 0x000000ff0500720c */ /* 0x000fda0003f05300 */
[----:B------:R-:W-:Y:S05]  /*13a0*/  @!P0 BRA `(.L_x_15) ;  /* 0x0000000000088947 */ /* 0x000fea0003800000 */
[----:B------:R3:W5:Y:S01]  /*13b0*/  LD.E R16, desc[UR36][R4.64] ;  /* 0x0000002404107980 */ /* 0x000762000c101900 */
[----:B------:R-:W-:Y:S05]  /*13c0*/  BRA `(.L_x_16) ;  /* 0x0000000000247947 */ /* 0x000fea0003800000 */
.L_x_15:
[----:B------:R-:W-:Y:S02]  /*13d0*/  ULDC.64 UR4, c[0x0][0x590] ;  /* 0x0001640000047ab9 */ /* 0x000fe40000000a00 */
[----:B------:R-:W-:-:S04]  /*13e0*/  ISETP.NE.U32.AND P0, PT, RZ, UR4, PT ;  /* 0x00000004ff007c0c */ /* 0x000fc8000bf05070 */
[----:B------:R-:W-:-:S13]  /*13f0*/  ISETP.NE.AND.EX P0, PT, RZ, UR5, PT, P0 ;  /* 0x00000005ff007c0c */ /* 0x000fda000bf05300 */
[----:B------:R-:W-:Y:S05]  /*1400*/  @!P0 BRA `(.L_x_17) ;  /* 0x00000000000c8947 */ /* 0x000fea0003800000 */
[----:B------:R-:W3:Y:S02]  /*1410*/  LDC.64 R4, c[0x0][0x590] ;  /* 0x00016400ff047b82 */ /* 0x000ee40000000a00 */
[----:B---3--:R4:W5:Y:S01]  /*1420*/  LDG.E R16, desc[UR36][R4.64] ;  /* 0x0000002404107981 */ /* 0x008962000c1e1900 */
[----:B------:R-:W-:Y:S05]  /*1430*/  BRA `(.L_x_16) ;  /* 0x0000000000087947 */ /* 0x000fea0003800000 */
.L_x_17:
[----:B------:R-:W-:Y:S02]  /*1440*/  ULDC UR4, c[0x0][0x584] ;  /* 0x0001610000047ab9 */ /* 0x000fe40000000800 */
[----:B------:R-:W-:-:S07]  /*1450*/  IMAD.U32 R16, RZ, RZ, UR4 ;  /* 0x00000004ff107e24 */ /* 0x000fce000f8e00ff */
.L_x_16:
[----:B------:R-:W-:-:S13]  /*1460*/  LOP3.LUT P0, RZ, R0, 0xff, RZ, 0xc0, !PT ;  /* 0x000000ff00ff7812 */ /* 0x000fda000780c0ff */
[----:B------:R-:W-:Y:S05]  /*1470*/  @!P0 EXIT ;  /* 0x000000000000894d */ /* 0x000fea0003800000 */
[----:B------:R-:W-:Y:S01]  /*1480*/  ULDC UR4, c[0x0][0x28c] ;  /* 0x0000a30000047ab9 */ /* 0x000fe20000000800 */
[----:B------:R-:W-:Y:S01]  /*1490*/  UMOV UR38, URZ ;  /* 0x0000003f00267c82 */ /* 0x000fe20008000000 */
[----:B------:R-:W-:Y:S01]  /*14a0*/  UIADD3 UR4, UR4, 0xf, URZ ;  /* 0x0000000f04047890 */ /* 0x000fe2000fffe03f */
[----:B------:R-:W-:-:S03]  /*14b0*/  UMOV UR39, URZ ;  /* 0x0000003f00277c82 */ /* 0x000fc60008000000 */
[----:B------:R-:W-:-:S04]  /*14c0*/  USHF.R.S32.HI UR5, URZ, 0x1f, UR4 ;  /* 0x0000001f3f057899 */ /* 0x000fc80008011404 */
[----:B------:R-:W-:-:S04]  /*14d0*/  ULEA.HI UR5, UR5, UR4, URZ, 0x4 ;  /* 0x0000000405057291 */ /* 0x000fc8000f8f203f */
[----:B------:R-:W-:-:S12]  /*14e0*/  USHF.R.S32.HI UR44, URZ, 0x4, UR5 ;  /* 0x000000043f2c7899 */ /* 0x000fd80008011405 */
.L_x_609:
[----:B------:R-:W0:Y:S01]  /*14f0*/  S2R R0, SR_TID.X ;  /* 0x0000000000007919 */ /* 0x000e220000002100 */
[----:B-1----:R-:W1:Y:S01]  /*1500*/  S2UR UR6, SR_CgaCtaId ;  /* 0x00000000000679c3 */ /* 0x002e620000008800 */
[----:B------:R-:W-:Y:S02]  /*1510*/  UMOV UR45, 0x400 ;  /* 0x00000400002d7882 */ /* 0x000fe40000000000 */
[----:B-1----:R-:W-:Y:S01]  /*1520*/  ULEA UR45, UR6, UR45, 0x18 ;  /* 0x0000002d062d7291 */ /* 0x002fe2000f8ec03f */
[----:B0-----:R-:W-:-:S04]  /*1530*/  LOP3.LUT R0, R0, 0x80, RZ, 0xc0, !PT ;  /* 0x0000008000007812 */ /* 0x001fc800078ec0ff */
[----:B------:R-:W-:-:S06]  /*1540*/  SHF.R.U32.HI R0, RZ, 0x7, R0 ;  /* 0x00000007ff007819 */ /* 0x000fcc0000011600 */
[----:B------:R-:W0:Y:S02]  /*1550*/  SHFL.IDX PT, R0, R0, RZ, 0x1f ;  /* 0x00001fff00007589 */ /* 0x000e2400000e0000 */
[----:B0-----:R-:W-:-:S13]  /*1560*/  R2UR UR4, R0 ;  /* 0x00000000000472ca */ /* 0x001fda00000e0000 */
[----:B------:R-:W-:-:S04]  /*1570*/  ULEA.HI UR5, UR4, UR4, URZ, 0x1 ;  /* 0x0000000404057291 */ /* 0x000fc8000f8f083f */
[----:B------:R-:W-:-:S04]  /*1580*/  ULOP3.LUT UR5, UR5, 0x1ffffe, URZ, 0xc0, !UPT ;  /* 0x001ffffe05057892 */ /* 0x000fc8000f8ec03f */
[----:B------:R-:W-:-:S03]  /*1590*/  UIADD3 UR5, UR4, -UR5, URZ ;  /* 0x8000000504057290 */ /* 0x000fc6000fffe03f */
[----:B------:R-:W-:Y:S01]  /*15a0*/  ULDC UR4, c[0x0][0x28c] ;  /* 0x0000a30000047ab9 */ /* 0x000fe20000000800 */
[----:B------:R-:W-:Y:S01]  /*15b0*/  ULEA UR5, UR5, UR45, 0xb ;  /* 0x0000002d05057291 */ /* 0x000fe2000f8e583f */
[----:B------:R-:W-:-:S03]  /*15c0*/  ISETP.LT.AND P0, PT, RZ, UR4, PT ;  /* 0x00000004ff007c0c */ /* 0x000fc6000bf01270 */
[----:B------:R-:W-:-:S04]  /*15d0*/  UIADD3 UR5, UR5, 0x180, URZ ;  /* 0x0000018005057890 */ /* 0x000fc8000fffe03f */
[----:B------:R-:W-:-:S04]  /*15e0*/  USHF.R.U32.HI UR5, URZ, 0x4, UR5 ;  /* 0x000000043f057899 */ /* 0x000fc80008011605 */
[----:B------:R-:W-:Y:S02]  /*15f0*/  ULOP3.LUT UR47, UR5, 0x3fff, URZ, 0xc0, !UPT ;  /* 0x00003fff052f7892 */ /* 0x000fe4000f8ec03f */
[----:B---3-5:R-:W-:Y:S10]  /*1600*/  @P0 BRA `(.L_x_18) ;  /* 0x0000000000400947 */ /* 0x028ff40003800000 */
[----:B------:R-:W-:Y:S01]  /*1610*/  MOV R0, 0x0 ;  /* 0x0000000000007802 */ /* 0x000fe20000000f00 */
[----:B------:R-:W-:Y:S01]  /*1620*/  ULDC.64 UR4, c[0x4][0x68] ;  /* 0x01001a0000047ab9 */ /* 0x000fe20000000a00 */
[----:B------:R-:W-:Y:S01]  /*1630*/  ULDC.64 UR6, c[0x4][0x8] ;  /* 0x0100020000067ab9 */ /* 0x000fe20000000a00 */
[----:B---34-:R-:W-:Y:S01]  /*1640*/  IMAD.U32 R4, RZ, RZ, UR4 ;  /* 0x00000004ff047e24 */ /* 0x018fe2000f8e00ff */
[----:B------:R0:W1:Y:S01]  /*1650*/  LDC.64 R14, c[0x4][R0] ;  /* 0x01000000000e7b82 */ /* 0x0000620000000a00 */
[----:B------:R-:W-:Y:S01]  /*1660*/  IMAD.U32 R5, RZ, RZ, UR5 ;  /* 0x00000005ff057e24 */ /* 0x000fe2000f8e00ff */
[----:B------:R-:W-:Y:S01]  /*1670*/  ULDC.64 UR4, c[0x4][0x70] ;  /* 0x01001c0000047ab9 */ /* 0x000fe20000000a00 */
[----:B------:R-:W-:Y:S02]  /*1680*/  IMAD.U32 R10, RZ, RZ, UR6 ;  /* 0x00000006ff0a7e24 */ /* 0x000fe4000f8e00ff */
[----:B------:R-:W-:Y:S02]  /*1690*/  IMAD.U32 R6, RZ, RZ, UR4 ;  /* 0x00000004ff067e24 */ /* 0x000fe4000f8e00ff */
[----:B------:R-:W-:-:S02]  /*16a0*/  IMAD.U32 R7, RZ, RZ, UR5 ;  /* 0x00000005ff077e24 */ /* 0x000fc4000f8e00ff */
[----:B------:R-:W-:Y:S02]  /*16b0*/  IMAD.U32 R11, RZ, RZ, UR7 ;  /* 0x00000007ff0b7e24 */ /* 0x000fe4000f8e00ff */
[----:B------:R-:W-:Y:S02]  /*16c0*/  IMAD.MOV.U32 R8, RZ, RZ, 0x1e1 ;  /* 0x000001e1ff087424 */ /* 0x000fe400078e00ff */
[----:B------:R-:W-:Y:S02]  /*16d0*/  IMAD.MOV.U32 R12, RZ, RZ, 0x1 ;  /* 0x00000001ff0c7424 */ /* 0x000fe400078e00ff */
[----:B0-----:R-:W-:-:S07]  /*16e0*/  IMAD.MOV.U32 R13, RZ, RZ, RZ ;  /* 0x000000ffff0d7224 */ /* 0x001fce00078e00ff */
[----:B------:R-:W-:-:S07]  /*16f0*/  LEPC R20, `(.L_x_18) ;  /* 0x000000001014794e */ /* 0x000fce0000000000 */
[----:B-12--5:R-:W-:Y:S05]  /*1700*/  CALL.ABS.NOINC R14 ;  /* 0x000000000e007343 */ /* 0x026fea0003c00000 */
.L_x_18:
[----:B------:R-:W-:-:S06]  /*1710*/  ULOP3.LUT UR4, UR40, 0x1, URZ, 0xfc, !UPT ;  /* 0x0000000128047892 */ /* 0x000fcc000f8efc3f */
[----:B------:R-:W-:-:S05]  /*1720*/  IMAD.U32 R0, RZ, RZ, UR4 ;  /* 0x00000004ff007e24 */ /* 0x000fca000f8e00ff */
[----:B------:R-:W-:-:S13]  /*1730*/  ISETP.NE.AND P0, PT, R0, 0x3, PT ;  /* 0x000000030000780c */ /* 0x000fda0003f05270 */
[----:B------:R-:W-:Y:S05]  /*1740*/  @!P0 BRA `(.L_x_19) ;  /* 0x0000000000048947 */ /* 0x000fea0003800000 */
[----:B------:R-:W-:Y:S01]  /*1750*/  BPT.TRAP 0x1 ;  /* 0x000000040000795c */ /* 0x000fe20000300000 */
.L_x_19:
[----:B--2---:R-:W-:Y:S02]  /*1760*/  IMAD.U32 R3, RZ, RZ, UR39 ;  /* 0x00000027ff037e24 */ /* 0x004fe4000f8e00ff */
[----:B------:R-:W-:-:S03]  /*1770*/  IMAD.U32 R0, RZ, RZ, UR38 ;  /* 0x00000026ff007e24 */ /* 0x000fc6000f8e00ff */
[----:B------:R-:W-:Y:S02]  /*1780*/  LEA R3, R3, UR45, 0x3 ;  /* 0x0000002d03037c11 */ /* 0x000fe4000f8e18ff */
[----:B------:R-:W-:-:S04]  /*1790*/  SHF.L.U32 R0, R0, 0x1f, RZ ;  /* 0x0000001f00007819 */ /* 0x000fc800000006ff */
[----:B------:R0:W1:Y:S01]  /*17a0*/  SYNCS.PHASECHK.TRANS64.TRYWAIT P1, [R3+URZ], R0 ;  /* 0x00000000030075a7 */ /* 0x000062000802017f */
[----:B------:R-:W-:Y:S05]  /*17b0*/  @!P0 BRA `(.L_x_20) ;  /* 0x0000000000048947 */ /* 0x000fea0003800000 */
[----:B------:R-:W-:Y:S01]  /*17c0*/  BPT.TRAP 0x1 ;  /* 0x000000040000795c */ /* 0x000fe20000300000 */
.L_x_20:
[----:B-1----:R-:W-:Y:S05]  /*17d0*/  @P1 BRA `(.L_x_21) ;  /* 0x0000000000081947 */ /* 0x002fea0003800000 */
[----:B------:R-:W1:Y:S02]  /*17e0*/  SYNCS.PHASECHK.TRANS64.TRYWAIT P1, [R3+URZ], R0 ;  /* 0x00000000030075a7 */ /* 0x000e64000802017f */
[----:B-1----:R-:W-:Y:S05]  /*17f0*/  @!P1 BRA `(.L_x_22) ;  /* 0x0000015c00e49947 */ /* 0x002fea0003800000 */
.L_x_21:
[----:B------:R-:W-:-:S04]  /*1800*/  UISETP.LT.AND UP0, UPT, UR44, 0x1, UPT ;  /* 0x000000012c00788c */ /* 0x000fc8000bf01270 */
[----:B------:R-:W-:-:S06]  /*1810*/  USEL UR4, UR44, 0x1, UP0 ;  /* 0x000000012c047887 */ /* 0x000fcc0008000000 */
[----:B------:R-:W-:Y:S01]  /*1820*/  IMAD.U32 R6, RZ, RZ, UR4 ;  /* 0x00000004ff067e24 */ /* 0x000fe2000f8e00ff */
[----:B------:R-:W-:Y:S05]  /*1830*/  WARPSYNC.ALL ;  /* 0x0000000000007948 */ /* 0x000fea0003800000 */
[----:B------:R-:W-:-:S04]  /*1840*/  IADD3 R6, -R6, UR44, RZ ;  /* 0x0000002c06067c10 */ /* 0x000fc8000fffe1ff */
[----:B------:R-:W-:Y:S01]  /*1850*/  ISETP.GE.AND P1, PT, R6, 0x1, PT ;  /* 0x000000010600780c */ /* 0x000fe20003f26270 */
[----:B------:R-:W-:Y:S01]  /*1860*/  UIADD3 UR4, UR45, 0x24180, URZ ;  /* 0x000241802d047890 */ /* 0x000fe2000fffe03f */
[----:B------:R-:W-:Y:S01]  /*1870*/  WARPGROUP.ARRIVE ;  /* 0x00000000000079c5 */ /* 0x000fe20000000000 */
[----:B------:R-:W-:Y:S02]  /*1880*/  ULOP3.LUT UR47, UR47, 0x10000, URZ, 0xfc, !UPT ;  /* 0x000100002f2f7892 */ /* 0x000fe4000f8efc3f */
[----:B------:R-:W-:Y:S02]  /*1890*/  USHF.R.U32.HI UR4, URZ, 0x4, UR4 ;  /* 0x000000043f047899 */ /* 0x000fe40008011604 */
[----:B------:R-:W-:Y:S02]  /*18a0*/  UIMAD UR8, UR39, 0x300, UR47 ;  /* 0x00000300270878a4 */ /* 0x000fe4000f8e022f */
[----:B------:R-:W-:Y:S01]  /*18b0*/  ULOP3.LUT UR4, UR4, 0x3fff, URZ, 0xc0, !UPT ;  /* 0x00003fff04047892 */ /* 0x000fe2000f8ec03f */
[----:B------:R-:W-:Y:S01]  /*18c0*/  UMOV UR5, 0xc0000010 ;  /* 0xc000001000057882 */ /* 0x000fe20000000000 */
[----:B------:R-:W-:-:S02]  /*18d0*/  UMOV UR7, 0xc0000010 ;  /* 0xc000001000077882 */ /* 0x000fc40000000000 */
[----:B------:R-:W-:-:S03]  /*18e0*/  ULOP3.LUT UR10, UR4, 0x10000, URZ, 0xfc, !UPT ;  /* 0x00010000040a7892 */ /* 0x000fc6000f8efc3f */
[----:B------:R-:W-:Y:S01]  /*18f0*/  UMOV UR4, UR8 ;  /* 0x0000000800047c82 */ /* 0x000fe20008000000 */
[----:B------:R-:W-:-:S09]  /*1900*/  UIMAD UR6, UR39, 0x180, UR10 ;  /* 0x00000180270678a4 */ /* 0x000fd2000f8e020a */
[----:B------:R-:W-:Y:S01]  /*1910*/  HGMMA.64x192x16.F32 R24, gdesc[UR4], RZ, !UPT, gsb0 ;  /* 0x02e00000041879f0 */ /* 0x000fe2000c0008ff */
[----:B------:R-:W-:Y:S01]  /*1920*/  UIADD3 UR4, UR8, 0x100, URZ ;  /* 0x0000010008047890 */ /* 0x000fe2000fffe03f */
[----:B------:R-:W-:Y:S01]  /*1930*/  UMOV UR5, 0xc0000010 ;  /* 0xc000001000057882 */ /* 0x000fe20000000000 */
[----:B------:R-:W-:Y:S02]  /*1940*/  WARPGROUP.DEPBAR.LE gsb0, 0x0 ;  /* 0x00008000000079c5 */ /* 0x000fe40000010000 */
[----:B------:R-:W-:Y:S01]  /*1950*/  WARPGROUP.ARRIVE ;  /* 0x00000000000079c5 */ /* 0x000fe20000000000 */
[----:B------:R-:W-:Y:S04]  /*1960*/  STL.64 [R1], R24 ;  /* 0x0000001801007387 */ /* 0x000fe80000100a00 */
[----:B------:R-:W-:Y:S10]  /*1970*/  STL.64 [R1+0x8], R26 ;  /* 0x0000081a01007387 */ /* 0x000ff40000100a00 */
[----:B------:R-:W-:Y:S01]  /*1980*/  HGMMA.64x192x16.F32 R120, gdesc[UR4], RZ, !UPT, gsb0 ;  /* 0x02e00000047879f0 */ /* 0x000fe2000c0008ff */
[----:B------:R-:W-:Y:S01]  /*1990*/  UIADD3 UR4, UR8, 0x200, URZ ;  /* 0x0000020008047890 */ /* 0x000fe2000fffe03f */
[----:B------:R-:W-:Y:S01]  /*19a0*/  STL.64 [R1+0x10], R28 ;  /* 0x0000101c01007387 */ /* 0x000fe20000100a00 */
[----:B------:R-:W-:-:S03]  /*19b0*/  UMOV UR5, 0xc0000010 ;  /* 0xc000001000057882 */ /* 0x000fc60000000000 */
[----:B------:R-:W-:Y:S04]  /*19c0*/  STL.64 [R1+0x18], R30 ;  /* 0x0000181e01007387 */ /* 0x000fe80000100a00 */
        /* <DEDUP_REMOVED lines=43> */
[----:B------:R2:W-:Y:S01]  /*1c80*/  STL.64 [R1+0x178], R118 ;  /* 0x0001787601007387 */ /* 0x0005e20000100a00 */
[----:B------:R-:W-:-:S02]  /*1c90*/  WARPGROUP.DEPBAR.LE gsb0, 0x0 ;  /* 0x00008000000079c5 */ /* 0x000fc40000010000 */
[----:B--2---:R-:W-:-:S06]  /*1ca0*/  WARPGROUP.ARRIVE ;  /* 0x00000000000079c5 */ /* 0x004fcc0000000000 */
[----:B------:R-:W-:Y:S03]  /*1cb0*/  HGMMA.64x192x16.F32 R24, gdesc[UR4], RZ, !UPT, gsb0 ;  /* 0x02e00000041879f0 */ /* 0x000fe6000c0008ff */
[----:B------:R-:W-:Y:S02]  /*1cc0*/  WARPGROUP.DEPBAR.LE gsb0, 0x0 ;  /* 0x00008000000079c5 */ /* 0x000fe40000010000 */
[----:B------:R-:W-:Y:S05]  /*1cd0*/  @!P1 BRA `(.L_x_23) ;  /* 0x0000000c00ec9947 */ /* 0x000fea0003800000 */
[----:B------:R-:W-:Y:S01]  /*1ce0*/  UIADD3 UR4, UR39, 0x1, URZ ;  /* 0x0000000127047890 */ /* 0x000fe2000fffe03f */
[----:B01----:R-:W-:Y:S02]  /*1cf0*/  IMAD.MOV.U32 R3, RZ, RZ, R6 ;  /* 0x000000ffff037224 */ /* 0x003fe400078e0006 */
[----:B------:R-:W-:Y:S01]  /*1d00*/  IMAD.U32 R0, RZ, RZ, UR39 ;  /* 0x00000027ff007e24 */ /* 0x000fe2000f8e00ff */
[----:B------:R-:W-:-:S04]  /*1d10*/  UISETP.NE.AND UP0, UPT, UR4, 0xc, UPT ;  /* 0x0000000c0400788c */ /* 0x000fc8000bf05270 */
[----:B------:R-:W-:Y:S02]  /*1d20*/  USEL UR5, URZ, 0x1, UP0 ;  /* 0x000000013f057887 */ /* 0x000fe40008000000 */
[----:B------:R-:W-:Y:S02]  /*1d30*/  USEL UR8, UR4, URZ, UP0 ;  /* 0x0000003f04087287 */ /* 0x000fe40008000000 */
[----:B------:R-:W-:-:S06]  /*1d40*/  ULOP3.LUT UR5, UR38, UR5, URZ, 0x3c, !UPT ;  /* 0x0000000526057292 */ /* 0x000fcc000f8e3c3f */
[----:B---34-:R-:W-:-:S07]  /*1d50*/  IMAD.U32 R4, RZ, RZ, UR5 ;  /* 0x00000005ff047e24 */ /* 0x018fce000f8e00ff */
.L_x_30:
[----:B------:R-:W-:Y:S05]  /*1d60*/  @!P0 BRA `(.L_x_24) ;  /* 0x0000000000048947 */ /* 0x000fea0003800000 */
[----:B------:R-:W-:Y:S01]  /*1d70*/  BPT.TRAP 0x1 ;  /* 0x000000040000795c */ /* 0x000fe20000300000 */
.L_x_24:
[----:B------:R-:W-:Y:S01]  /*1d80*/  ULEA UR4, UR8, UR45, 0x3 ;  /* 0x0000002d08047291 */ /* 0x000fe2000f8e183f */
[----:B------:R-:W-:-:S08]  /*1d90*/  SHF.L.U32 R5, R4, 0x1f, RZ ;  /* 0x0000001f04057819 */ /* 0x000fd000000006ff */
[----:B------:R0:W1:Y:S01]  /*1da0*/  SYNCS.PHASECHK.TRANS64.TRYWAIT P1, [UR4], R5 ;  /* 0x00000005ff0075a7 */ /* 0x0000620008020144 */
[----:B------:R-:W-:Y:S05]  /*1db0*/  @!P0 BRA `(.L_x_25) ;  /* 0x0000000000048947 */ /* 0x000fea0003800000 */
[----:B------:R-:W-:Y:S01]  /*1dc0*/  BPT.TRAP 0x1 ;  /* 0x000000040000795c */ /* 0x000fe20000300000 */
.L_x_25:
[----:B-1----:R-:W-:Y:S05]  /*1dd0*/  @P1 BRA `(.L_x_26) ;  /* 0x0000000000081947 */ /* 0x002fea0003800000 */
[----:B------:R-:W1:Y:S02]  /*1de0*/  SYNCS.PHASECHK.TRANS64.TRYWAIT P1, [UR4], R5 ;  /* 0x00000005ff0075a7 */ /* 0x000e640008020144 */
[----:B-1----:R-:W-:Y:S05]  /*1df0*/  @!P1 BRA `(.L_x_27) ;  /* 0x0000015800789947 */ /* 0x002fea0003800000 */
.L_x_26:
        /* <DEDUP_REMOVED lines=47> */
[----:B------:R2:W-:Y:S04]  /*20f0*/  STL.64 [R1+0x190], R24 ;  /* 0x0001901801007387 */ /* 0x0005e80000100a00 */
[----:B--2---:R-:W2:Y:S04]  /*2100*/  LDL.LU.64 R24, [R1] ;  /* 0x0000000001187983 */ /* 0x004ea80000300a00 */
[----:B------:R-:W2:Y:S04]  /*2110*/  LDL.LU.64 R26, [R1+0x8] ;  /* 0x00000800011a7983 */ /* 0x000ea80000300a00 */
        /* <DEDUP_REMOVED lines=45> */
[----:B------:R-:W2:Y:S01]  /*23f0*/  LDL.LU.64 R118, [R1+0x178] ;  /* 0x0001780001767983 */ /* 0x000ea20000300a00 */
[----:B------:R-:W-:-:S02]  /*2400*/  UIMAD UR9, UR8, 0x300, UR47 ;  /* 0x00000300080978a4 */ /* 0x000fc4000f8e022f */
[----:B------:R-:W-:Y:S01]  /*2410*/  UIMAD UR6, UR8, 0x180, UR10 ;  /* 0x00000180080678a4 */ /* 0x000fe2000f8e020a */
[----:B------:R-:W-:Y:S01]  /*2420*/  UMOV UR5, 0xc0000010 ;  /* 0xc000001000057882 */ /* 0x000fe20000000000 */
[----:B------:R-:W-:-:S03]  /*2430*/  UMOV UR7, 0xc0000010 ;  /* 0xc000001000077882 */ /* 0x000fc60000000000 */
[----:B------:R-:W-:Y:S01]  /*2440*/  UMOV UR4, UR9 ;  /* 0x0000000900047c82 */ /* 0x000fe20008000000 */
[----:B--2---:R-:W-:-:S06]  /*2450*/  WARPGROUP.ARRIVE ;  /* 0x00000000000079c5 */ /* 0x004fcc0000000000 */
[----:B------:R-:W-:Y:S03]  /*2460*/  HGMMA.64x192x16.F32 R24, gdesc[UR4], R24, gsb0 ;  /* 0x02e00000041879f0 */ /* 0x000fe60008000818 */
[----:B------:R-:W-:Y:S02]  /*2470*/  WARPGROUP.DEPBAR.LE gsb0, 0x0 ;  /* 0x00008000000079c5 */ /* 0x000fe40000010000 */
[----:B------:R-:W-:Y:S04]  /*2480*/  STL.64 [R1], R24 ;  /* 0x0000001801007387 */ /* 0x000fe80000100a00 */
        /* <DEDUP_REMOVED lines=47> */
[----:B--2---:R-:W2:Y:S04]  /*2780*/  LDL.LU.64 R118, [R1+0x308] ;  /* 0x0003080001767983 */ /* 0x004ea80000300a00 */
        /* <DEDUP_REMOVED lines=47> */
[----:B------:R-:W-:Y:S01]  /*2a80*/  UIADD3 UR4, UR9, 0x100, URZ ;  /* 0x0000010009047890 */ /* 0x000fe2000fffe03f */
[----:B------:R-:W-:Y:S01]  /*2a90*/  WARPGROUP.ARRIVE ;  /* 0x00000000000079c5 */ /* 0x000fe20000000000 */
[----:B------:R-:W-:-:S07]  /*2aa0*/  UMOV UR5, 0xc0000010 ;  /* 0xc000001000057882 */ /* 0x000fce0000000000 */
[----:B------:R-:W-:Y:S01]  /*2ab0*/  HGMMA.64x192x16.F32 R120, gdesc[UR4], R120, gsb0 ;  /* 0x02e00000047879f0 */ /* 0x000fe20008000878 */
[----:B------:R-:W-:Y:S01]  /*2ac0*/  UIADD3 UR4, UR9, 0x200, URZ ;  /* 0x0000020009047890 */ /* 0x000fe2000fffe03f */
[----:B------:R-:W-:Y:S01]  /*2ad0*/  UMOV UR5, 0xc0000010 ;  /* 0xc000001000057882 */ /* 0x000fe20000000000 */
[----:B------:R-:W-:Y:S02]  /*2ae0*/  WARPGROUP.DEPBAR.LE gsb0, 0x0 ;  /* 0x00008000000079c5 */ /* 0x000fe40000010000 */
[----:B--2---:R-:W-:-:S15]  /*2af0*/  WARPGROUP.ARRIVE ;  /* 0x00000000000079c5 */ /* 0x004fde0000000000 */
[----:B------:R-:W-:Y:S03]  /*2b00*/  HGMMA.64x192x16.F32 R24, gdesc[UR4], R24, gsb0 ;  /* 0x02e00000041879f0 */ /* 0x000fe60008000818 */
[----:B------:R-:W-:Y:S02]  /*2b10*/  WARPGROUP.DEPBAR.LE gsb0, 0x0 ;  /* 0x00008000000079c5 */ /* 0x000fe40000010000 */
[----:B------:R-:W-:Y:S05]  /*2b20*/  @!P0 BRA `(.L_x_28) ;  /* 0x0000000000048947 */ /* 0x000fea0003800000 */
[----:B------:R-:W-:Y:S01]  /*2b30*/  BPT.TRAP 0x1 ;  /* 0x000000040000795c */ /* 0x000fe20000300000 */
.L_x_28:
[----:B-1----:R-:W2:Y:S01]  /*2b40*/  LDL R7, [R1+0x180] ;  /* 0x0001800001077983 */ /* 0x002ea20000100800 */
[----:B------:R-:W-:Y:S01]  /*2b50*/  ISETP.NE.AND P1, PT, R17, RZ, PT ;  /* 0x000000ff1100720c */ /* 0x000fe20003f25270 */
[----:B------:R-:W-:-:S12]  /*2b60*/  UISETP.GT.U32.AND UP0, UPT, UR40, 0x1, UPT ;  /* 0x000000012800788c */ /* 0x000fd8000bf04070 */
[----:B0-----:R-:W-:-:S05]  /*2b70*/  @P1 LEA R5, R0, UR45, 0x3 ;  /* 0x0000002d00051c11 */ /* 0x001fca000f8e18ff */
[----:B------:R-:W-:-:S05]  /*2b80*/  @P1 VIADD R5, R5, 0x60 ;  /* 0x0000006005051836 */ /* 0x000fca0000000000 */
[----:B--2---:R-:W-:-:S04]  /*2b90*/  @P1 PRMT R5, R7, 0x654, R5 ;  /* 0x0000065407051816 */ /* 0x004fc80000000005 */
[----:B------:R0:W-:Y:S01]  /*2ba0*/  @P1 SYNCS.ARRIVE.TRANS64.RED.A1T0 RZ, [R5+URZ], RZ ;  /* 0x000000ff05ff19a7 */ /* 0x0001e2000810043f */
[----:B------:R-:W-:-:S13]  /*2bb0*/  PLOP3.LUT P1, PT, PT, PT, UP0, 0x80, 0x0 ;  /* 0x000000000000781c */ /* 0x000fda0003f2f008 */
[----:B0-----:R-:W-:Y:S05]  /*2bc0*/  @P1 BRA `(.L_x_29) ;  /* 0x0000000000041947 */ /* 0x001fea0003800000 */
[----:B------:R-:W-:Y:S01]  /*2bd0*/  BPT.TRAP 0x1 ;  /* 0x000000040000795c */ /* 0x000fe20000300000 */
.L_x_29:
[----:B------:R-:W-:Y:S01]  /*2be0*/  UIADD3 UR8, UR8, 0x1, URZ ;  /* 0x0000000108087890 */ /* 0x000fe2000fffe03f */
[C---:B------:R-:W-:Y:S01]  /*2bf0*/  ISETP.GT.AND P2, PT, R3.reuse, 0x1, PT ;  /* 0x000000010300780c */ /* 0x040fe20003f44270 */
[----:B------:R-:W-:Y:S02]  /*2c00*/  VIADD R0, R0, 0x1 ;  /* 0x0000000100007836 */ /* 0x000fe40000000000 */
[----:B------:R-:W-:Y:S01]  /*2c10*/  UISETP.NE.AND UP0, UPT, UR8, 0xc, UPT ;  /* 0x0000000c0800788c */ /* 0x000fe2000bf05270 */
[----:B------:R-:W-:Y:S02]  /*2c20*/  VIADD R3, R3, 0xffffffff ;  /* 0xffffffff03037836 */ /* 0x000fe40000000000 */
[C---:B------:R-:W-:Y:S01]  /*2c30*/  ISETP.NE.AND P1, PT, R0.reuse, 0xc, PT ;  /* 0x0000000c0000780c */ /* 0x040fe20003f25270 */
[----:B------:R-:W-:Y:S02]  /*2c40*/  USEL UR4, URZ, 0x1, UP0 ;  /* 0x000000013f047887 */ /* 0x000fe40008000000 */
[----:B------:R-:W-:Y:S01]  /*2c50*/  USEL UR8, UR8, URZ, UP0 ;  /* 0x0000003f08087287 */ /* 0x000fe20008000000 */
[----:B------:R-:W-:-:S03]  /*2c60*/  SEL R0, R0, RZ, P1 ;  /* 0x000000ff00007207 */ /* 0x000fc60000800000 */
[----:B------:R-:W-:Y:S01]  /*2c70*/  LOP3.LUT R4, R4, UR4, RZ, 0x3c, !PT ;  /* 0x0000000404047c12 */ /* 0x000fe2000f8e3cff */
[----:B------:R-:W-:Y:S07]  /*2c80*/  @P2 BRA `(.L_x_30) ;  /* 0xfffffff000342947 */ /* 0x000fee000383ffff */
.L_x_23:
[----:B01----:R-:W0:Y:S02]  /*2c90*/  LDC R0, c[0x0][0x28c] ;  /* 0x0000a300ff007b82 */ /* 0x003e240000000800 */
[----:B0-----:R-:W-:-:S13]  /*2ca0*/  ISETP.GE.AND P1, PT, R0, 0x1, PT ;  /* 0x000000010000780c */ /* 0x001fda0003f26270 */
[----:B------:R-:W-:Y:S05]  /*2cb0*/  @!P1 BRA `(.L_x_31) ;  /* 0x0000000000409947 */ /* 0x000fea0003800000 */
[----:B------:R-:W-:Y:S05]  /*2cc0*/  @!P0 BRA `(.L_x_32) ;  /* 0x0000000000048947 */ /* 0x000fea0003800000 */
[----:B------:R-:W-:Y:S01]  /*2cd0*/  BPT.TRAP 0x1 ;  /* 0x000000040000795c */ /* 0x000fe20000300000 */
.L_x_32:
[----:B------:R-:W2:Y:S01]  /*2ce0*/  LDL R3, [R1+0x180] ;  /* 0x0001800001037983 */ /* 0x000ea20000100800 */
[----:B------:R-:W-:Y:S01]  /*2cf0*/  ISETP.NE.AND P0, PT, R17, RZ, PT ;  /* 0x000000ff1100720c */ /* 0x000fe20003f05270 */
[----:B------:R-:W-:-:S12]  /*2d00*/  UISETP.GT.U32.AND UP0, UPT, UR40, 0x1, UPT ;  /* 0x000000012800788c */ /* 0x000fd8000bf04070 */
[----:B------:R-:W-:-:S04]  /*2d10*/  @P0 VIADD R6, R6, UR39 ;  /* 0x0000002706060c36 */ /* 0x000fc80008000000 */
[----:B---34-:R-:W-:-:S05]  /*2d20*/  @P0 IMAD.WIDE.U32 R4, R6, -0x55555555, RZ ;  /* 0xaaaaaaab06040825 */ /* 0x018fca00078e00ff */
[----:B------:R-:W-:-:S05]  /*2d30*/  @P0 SHF.R.U32.HI R0, RZ, 0x3, R5 ;  /* 0x00000003ff000819 */ /* 0x000fca0000011605 */
[----:B------:R-:W-:-:S05]  /*2d40*/  @P0 IMAD R0, R0, -0xc, R6 ;  /* 0xfffffff400000824 */ /* 0x000fca00078e0206 */
[----:B------:R-:W-:-:S05]  /*2d50*/  @P0 LEA R0, R0, UR45, 0x3 ;  /* 0x0000002d00000c11 */ /* 0x000fca000f8e18ff */
[----:B------:R-:W-:-:S05]  /*2d60*/  @P0 VIADD R0, R0, 0x60 ;  /* 0x0000006000000836 */ /* 0x000fca0000000000 */
[----:B--2---:R-:W-:-:S04]  /*2d70*/  @P0 PRMT R0, R3, 0x654, R0 ;  /* 0x0000065403000816 */ /* 0x004fc80000000000 */
[----:B------:R0:W-:Y:S01]  /*2d80*/  @P0 SYNCS.ARRIVE.TRANS64.RED.A1T0 RZ, [R0+URZ], RZ ;  /* 0x000000ff00ff09a7 */ /* 0x0001e2000810043f */
[----:B------:R-:W-:-:S13]  /*2d90*/  PLOP3.LUT P0, PT, PT, PT, UP0, 0x80, 0x0 ;  /* 0x000000000000781c */ /* 0x000fda0003f0f008 */
[----:B0-----:R-:W-:Y:S05]  /*2da0*/  @P0 BRA `(.L_x_31) ;  /* 0x0000000000040947 */ /* 0x001fea0003800000 */
[----:B------:R-:W-:Y:S01]  /*2db0*/  BPT.TRAP 0x1 ;  /* 0x000000040000795c */ /* 0x000fe20000300000 */
.L_x_31:
[----:B---34-:R-:W0:Y:S01]  /*2dc0*/  S2R R5, SR_TID.X ;  /* 0x0000000000057919 */ /* 0x018e220000002100 */
[----:B------:R-:W-:Y:S02]  /*2dd0*/  UIMAD UR42, UR42, 0xc0, URZ ;  /* 0x000000c02a2a78a4 */ /* 0x000fe4000f8e023f */
[----:B------:R-:W-:Y:S01]  /*2de0*/  USHF.R.S32.HI UR10, URZ, 0x1f, UR43 ;  /* 0x0000001f3f0a7899 */ /* 0x000fe2000801142b */
[----:B------:R-:W-:Y:S01]  /*2df0*/  ULDC.64 UR8, c[0x0][0x5d0] ;  /* 0x0001740000087ab9 */ /* 0x000fe20000000a00 */
[----:B------:R-:W-:Y:S02]  /*2e00*/  UIMAD.WIDE UR6, UR41, 0x180, URZ ;  /* 0x00000180290678a5 */ /* 0x000fe4000f8e023f */
[----:B------:R-:W-:Y:S01]  /*2e10*/  IMAD.U32 R18, RZ, RZ, UR42 ;  /* 0x0000002aff127e24 */ /* 0x000fe2000f8e00ff */
[----:B------:R-:W-:Y:S02]  /*2e20*/  UIMAD UR4, UR10, UR8, URZ ;  /* 0x000000080a0472a4 */ /* 0x000fe4000f8e023f */
[----:B------:R-:W-:Y:S01]  /*2e30*/  IMAD.U32 R6, RZ, RZ, UR8 ;  /* 0x00000008ff067e24 */ /* 0x000fe2000f8e00ff */
[----:B------:R-:W-:-:S02]  /*2e40*/  UIMAD UR41, UR41, 0x180, URZ ;  /* 0x00000180292978a4 */ /* 0x000fc4000f8e023f */
[----:B------:R-:W-:Y:S01]  /*2e50*/  UIMAD UR4, UR43, UR9, UR4 ;  /* 0x000000092b0472a4 */ /* 0x000fe2000f8e0204 */
[----:B------:R-:W-:Y:S01]  /*2e60*/  ULDC UR8, c[0x0][0x284] ;  /* 0x0000a10000087ab9 */ /* 0x000fe20000000800 */
[----:B------:R-:W-:Y:S02]  /*2e70*/  UIADD3 UR39, UR44, UR39, URZ ;  /* 0x000000272c277290 */ /* 0x000fe4000fffe03f */
[----:B------:R-:W-:Y:S02]  /*2e80*/  UISETP.GE.U32.AND UP2, UPT, UR44, 0xc, UPT ;  /* 0x0000000c2c00788c */ /* 0x000fe4000bf46070 */
[----:B------:R-:W-:-:S04]  /*2e90*/  UISETP.GT.U32.AND UP1, UPT, UR39, 0xb, UPT ;  /* 0x0000000b2700788c */ /* 0x000fc8000bf24070 */
[----:B------:R-:W-:Y:S01]  /*2ea0*/  UISETP.LT.U32.AND UP1, UPT, UR44, 0xc, UP1 ;  /* 0x0000000c2c00788c */ /* 0x000fe20008f21070 */
[----:B0-----:R-:W-:Y:S01]  /*2eb0*/  IMAD.SHL.U32 R19, R5, 0x2, RZ ;  /* 0x0000000205137824 */ /* 0x001fe200078e00ff */
[--C-:B------:R-:W-:Y:S02]  /*2ec0*/  SHF.R.U32.HI R3, RZ, 0x7, R5.reuse ;  /* 0x00000007ff037819 */ /* 0x100fe40000011605 */
[----:B------:R-:W-:Y:S02]  /*2ed0*/  SHF.R.U32.HI R0, RZ, 0x2, R5 ;  /* 0x00000002ff007819 */ /* 0x000fe40000011605 */
[----:B------:R-:W-:Y:S02]  /*2ee0*/  LOP3.LUT R18, R18, 0x6, R19, 0xf8, !PT ;  /* 0x0000000612127812 */ /* 0x000fe400078ef813 */
[----:B------:R-:W-:Y:S02]  /*2ef0*/  LOP3.LUT R3, R3, 0x1, RZ, 0xc0, !PT ;  /* 0x0000000103037812 */ /* 0x000fe400078ec0ff */
[----:B------:R-:W-:-:S02]  /*2f00*/  LOP3.LUT R4, R5, 0x60, RZ, 0xc0, !PT ;  /* 0x0000006005047812 */ /* 0x000fc400078ec0ff */
[----:B------:R-:W-:Y:S01]  /*2f10*/  SHF.R.S32.HI R19, RZ, 0x1f, R18 ;  /* 0x0000001fff137819 */ /* 0x000fe20000011412 */
[----:B------:R-:W-:Y:S01]  /*2f20*/  IMAD.SHL.U32 R220, R3, 0x40, RZ ;  /* 0x0000004003dc7824 */ /* 0x000fe200078e00ff */
[----:B------:R-:W-:Y:S02]  /*2f30*/  LOP3.LUT R0, R0, 0x7, RZ, 0xc0, !PT ;  /* 0x0000000700007812 */ /* 0x000fe400078ec0ff */
[----:B------:R-:W-:Y:S01]  /*2f40*/  SHF.R.U32.HI R4, RZ, 0x1, R4 ;  /* 0x00000001ff047819 */ /* 0x000fe20000011604 */
[----:B------:R-:W-:Y:S01]  /*2f50*/  IMAD.WIDE.U32 R6, R6, UR43, R18 ;  /* 0x0000002b06067c25 */ /* 0x000fe2000f8e0012 */
[--C-:B------:R-:W-:Y:S02]  /*2f60*/  LOP3.LUT R220, R220, 0x40, R0.reuse, 0xe2, !PT ;  /* 0x00000040dcdc7812 */ /* 0x100fe400078ee200 */
[----:B------:R-:W-:Y:S01]  /*2f70*/  IADD3 R0, RZ, -R4, -R0 ;  /* 0x80000004ff007210 */ /* 0x000fe20007ffe800 */
[----:B------:R-:W-:Y:S01]  /*2f80*/  VIADD R7, R7, UR4 ;  /* 0x0000000407077c36 */ /* 0x000fe20008000000 */
[----:B------:R-:W-:Y:S01]  /*2f90*/  ULDC UR4, c[0x0][0x288] ;  /* 0x0000a20000047ab9 */ /* 0x000fe20000000800 */
[----:B------:R-:W-:Y:S01]  /*2fa0*/  LOP3.LUT R220, R220, UR6, R4, 0xfe, !PT ;  /* 0x00000006dcdc7c12 */ /* 0x000fe2000f8efe04 */
[----:B------:R-:W-:Y:S01]  /*2fb0*/  UISETP.GE.AND UP0, UPT, UR42, UR4, UPT ;  /* 0x000000042a00728c */ /* 0x000fe2000bf06270 */
[----:B------:R-:W-:-:S02]  /*2fc0*/  IMAD R0, R3, -0x40, R0 ;  /* 0xffffffc003007824 */ /* 0x000fc400078e0200 */
[----:B------:R-:W-:Y:S01]  /*2fd0*/  IMAD.U32 R3, RZ, RZ, UR8 ;  /* 0x00000008ff037e24 */ /* 0x000fe2000f8e00ff */
[----:B------:R-:W-:Y:S02]  /*2fe0*/  UISETP.GE.OR UP0, UPT, UR41, UR8, UP0 ;  /* 0x000000082900728c */ /* 0x000fe40008706670 */
[----:B------:R-:W-:Y:S02]  /*2ff0*/  USEL UR8, URZ, 0x1, !UP1 ;  /* 0x000000013f087887 */ /* 0x000fe4000c800000 */
[----:B------:R-:W-:Y:S01]  /*3000*/  IADD3 R3, R3, -UR41, R0 ;  /* 0x8000002903037c10 */ /* 0x000fe2000fffe000 */
[----:B------:R-:W-:Y:S01]  /*3010*/  UMOV UR41, 0xffffffff ;  /* 0xffffffff00297882 */ /* 0x000fe20000000000 */
[----:B------:R-:W-:Y:S01]  /*3020*/  LOP3.LUT R0, R5, 0x3, RZ, 0xc0, !PT ;  /* 0x0000000305007812 */ /* 0x000fe200078ec0ff */
[----:B------:R-:W-:Y:S01]  /*3030*/  IMAD.MOV.U32 R5, RZ, RZ, -0x2 ;  /* 0xfffffffeff057424 */ /* 0x000fe200078e00ff */
[----:B------:R-:W-:Y:S01]  /*3040*/  PLOP3.LUT P0, PT, PT, PT, UP0, 0x80, 0x0 ;  /* 0x000000000000781c */ /* 0x000fe20003f0f008 */
[----:B------:R-:W-:-:S02]  /*3050*/  ULOP3.LUT UR38, UR38, UR8, URZ, 0x3c, !UPT ;  /* 0x0000000826267292 */ /* 0x000fc4000f8e3c3f */
[----:B------:R-:W-:Y:S01]  /*3060*/  IMAD R0, R0, R5, UR4 ;  /* 0x0000000400007e24 */ /* 0x000fe2000f8e0205 */
[----:B------:R-:W-:-:S03]  /*3070*/  UIMAD.WIDE.U32 UR4, UR39, -0x55555555, URZ ;  /* 0xaaaaaaab270478a5 */ /* 0x000fc6000f8e003f */
[----:B------:R-:W-:Y:S01]  /*3080*/  VIADD R0, R0, -UR42 ;  /* 0x8000002a00007c36 */ /* 0x000fe20008000000 */
[----:B------:R-:W-:-:S04]  /*3090*/  USHF.R.U32.HI UR4, URZ, 0x3, UR5 ;  /* 0x000000033f047899 */ /* 0x000fc80008011605 */
[----:B------:R-:W-:Y:S02]  /*30a0*/  UIMAD UR39, UR4, -0xc, UR39 ;  /* 0xfffffff4042778a4 */ /* 0x000fe4000f8e0227 */
[----:B------:R-:W-:Y:S01]  /*30b0*/  @UP2 ULOP3.LUT UR38, UR38, 0x1, UR4, 0x78, !UPT ;  /* 0x0000000126262892 */ /* 0x000fe2000f8e7804 */
[----:B------:R-:W-:Y:S11]  /*30c0*/  @P0 BRA `(.L_x_33) ;  /* 0x0000012000e40947 */ /* 0x000ff60003800000 */
[----:B-----5:R-:W-:Y:S01]  /*30d0*/  FSETP.NEU.AND P0, PT, R16, RZ, PT ;  /* 0x000000ff1000720b */ /* 0x020fe20003f0d000 */
[----:B------:R-:W-:Y:S01]  /*30e0*/  ULDC.64 UR8, c[0x0][0x5c8] ;  /* 0x0001720000087ab9 */ /* 0x000fe20000000a00 */
[----:B------:R-:W-:Y:S01]  /*30f0*/  ISETP.GT.AND P1, PT, R3, RZ, PT ;  /* 0x000000ff0300720c */ /* 0x000fe20003f24270 */
[----:B------:R-:W-:Y:S01]  /*3100*/  UIMAD UR4, UR7, UR8, URZ ;  /* 0x00000008070472a4 */ /* 0x000fe2000f8e023f */
[----:B------:R-:W-:Y:S01]  /*3110*/  IMAD.U32 R10, RZ, RZ, UR9 ;  /* 0x00000009ff0a7e24 */ /* 0x000fe2000f8e00ff */
[----:B------:R-:W-:Y:S01]  /*3120*/  BSSY B0, `(.L_x_33) ;  /* 0x0001233000007945 */ /* 0x000fe20003800000 */
[----:B------:R-:W-:Y:S01]  /*3130*/  IMAD.WIDE.U32 R6, R220, UR8, R6 ;  /* 0x00000008dc067c25 */ /* 0x000fe2000f8e0006 */
[----:B------:R-:W-:-:S03]  /*3140*/  ISETP.GT.AND P2, PT, R0, RZ, P1 ;  /* 0x000000ff0000720c */ /* 0x000fc60000f44270 */
[----:B------:R-:W-:-:S04]  /*3150*/  IMAD R10, R220, R10, UR4 ;  /* 0x00000004dc0a7e24 */ /* 0x000fc8000f8e020a */
[----:B------:R-:W-:Y:S01]  /*3160*/  IMAD.IADD R10, R7, 0x1, R10 ;  /* 0x00000001070a7824 */ /* 0x000fe200078e020a */
[----:B------:R-:W-:Y:S06]  /*3170*/  @!P0 BRA `(.L_x_34) ;  /* 0x000000cc00188947 */ /* 0x000fec0003800000 */
[----:B------:R-:W0:Y:S01]  /*3180*/  LDC.64 R22, c[0x0][0x5b8] ;  /* 0x00016e00ff167b82 */ /* 0x000e220000000a00 */
[----:B------:R-:W2:Y:S01]  /*3190*/  LDL.LU R11, [R1] ;  /* 0x00000000010b7983 */ /* 0x000ea20000300800 */
[----:B------:R-:W-:-:S06]  /*31a0*/  ULDC.64 UR4, c[0x0][0x5c0] ;  /* 0x0001700000047ab9 */ /* 0x000fcc0000000a00 */
[----:B------:R-:W1:Y:S08]  /*31b0*/  LDC.64 R14, c[0x0][0x5b0] ;  /* 0x00016c00ff0e7b82 */ /* 0x000e700000000a00 */
[----:B------:R-:W3:Y:S01]  /*31c0*/  LDC.64 R12, c[0x0][0x5a8] ;  /* 0x00016a00ff0c7b82 */ /* 0x000ee20000000a00 */
[C---:B0-----:R-:W-:Y:S02]  /*31d0*/  IMAD R4, R22.reuse, UR10, RZ ;  /* 0x0000000a16047c24 */ /* 0x041fe4000f8e02ff */
[----:B------:R-:W-:-:S04]  /*31e0*/  IMAD.WIDE.U32 R216, R22, UR43, R18 ;  /* 0x0000002b16d87c25 */ /* 0x000fc8000f8e0012 */
[----:B------:R-:W-:Y:S02]  /*31f0*/  IMAD R23, R23, UR43, R4 ;  /* 0x0000002b17177c24 */ /* 0x000fe4000f8e0204 */
[----:B-1----:R-:W-:Y:S02]  /*3200*/  IMAD R222, R14, UR7, RZ ;  /* 0x000000070ede7c24 */ /* 0x002fe4000f8e02ff */
[----:B------:R-:W-:Y:S02]  /*3210*/  IMAD.IADD R21, R217, 0x1, R23 ;  /* 0x00000001d9157824 */ /* 0x000fe400078e0217 */
[----:B------:R-:W-:Y:S02]  /*3220*/  IMAD.MOV.U32 R20, RZ, RZ, R216 ;  /* 0x000000ffff147224 */ /* 0x000fe400078e00d8 */
[C---:B------:R-:W-:Y:S02]  /*3230*/  IMAD R222, R220.reuse, R15, R222 ;  /* 0x0000000fdcde7224 */ /* 0x040fe400078e02de */
[----:B------:R-:W-:-:S04]  /*3240*/  IMAD.WIDE.U32 R4, R220, R14, R20 ;  /* 0x0000000edc047225 */ /* 0x000fc800078e0014 */
[----:B------:R-:W-:Y:S01]  /*3250*/  IMAD.IADD R5, R5, 0x1, R222 ;  /* 0x0000000105057824 */ /* 0x000fe200078e02de */
[----:B---3--:R-:W-:-:S04]  /*3260*/  LEA R8, P0, R4, R12, 0x1 ;  /* 0x0000000c04087211 */ /* 0x008fc800078008ff */
[----:B------:R-:W-:-:S05]  /*3270*/  LEA.HI.X R9, R4, R13, R5, 0x1, P0 ;  /* 0x0000000d04097211 */ /* 0x000fca00000f0c05 */
[----:B------:R-:W3:Y:S01]  /*3280*/  @P2 LDG.E.LTC128B.U16 R221, desc[UR36][R8.64] ;  /* 0x0000002408dd2981 */ /* 0x000ee2000c1e1520 */
[----:B------:R-:W-:Y:S01]  /*3290*/  BSSY B1, `(.L_x_35) ;  /* 0x0000011000017945 */ /* 0x000fe20003800000 */
[----:B---3--:R-:W-:-:S05]  /*32a0*/  HADD2.F32 R4, -RZ, R221.H0_H0 ;  /* 0x200000ddff047230 */ /* 0x008fca0000004100 */
[----:B------:R-:W-:-:S04]  /*32b0*/  FMUL R4, R4, R16 ;  /* 0x0000001004047220 */ /* 0x000fc80000400000 */
[----:B--2---:R-:W-:Y:S01]  /*32c0*/  FFMA R7, R11, R2, R4 ;  /* 0x000000020b077223 */ /* 0x004fe20000000004 */
[----:B------:R-:W-:-:S04]  /*32d0*/  LEA R4, P0, R6, UR4, 0x1 ;  /* 0x0000000406047c11 */ /* 0x000fc8000f8008ff */
[----:B------:R-:W-:Y:S02]  /*32e0*/  LEA.HI.X R5, R6, UR5, R10, 0x1, P0 ;  /* 0x0000000506057c11 */ /* 0x000fe400080f0c0a */
[----:B------:R-:W-:-:S05]  /*32f0*/  F2FP.F16.F32.PACK_AB R6, RZ, R7 ;  /* 0x00000007ff06723e */ /* 0x000fca00000000ff */
[----:B------:R0:W-:Y:S02]  /*3300*/  @P2 STG.E.U16 desc[UR36][R4.64], R6 ;  /* 0x0000000604002986 */ /* 0x0001e4000c101524 */
[----:B0-----:R-:W-:-:S04]  /*3310*/  IMAD.WIDE.U32 R6, R220, R14, R18 ;  /* 0x0000000edc067225 */ /* 0x001fc800078e0012 */
[----:B------:R-:W-:Y:S02]  /*3320*/  IMAD.IADD R7, R222, 0x1, R7 ;  /* 0x00000001de077824 */ /* 0x000fe400078e0207 */
[----:B------:R-:W-:-:S04]  /*3330*/  IMAD.WIDE.U32 R6, R22, UR43, R6 ;  /* 0x0000002b16067c25 */ /* 0x000fc8000f8e0006 */
[----:B------:R-:W-:Y:S01]  /*3340*/  IMAD.IADD R7, R23, 0x1, R7 ;  /* 0x0000000117077824 */ /* 0x000fe200078e0207 */
[----:B------:R-:W-:-:S04]  /*3350*/  LEA R10, P0, R6, R12, 0x1 ;  /* 0x0000000c060a7211 */ /* 0x000fc800078008ff */
[----:B------:R-:W-:Y:S02]  /*3360*/  LEA.HI.X R11, R6, R13, R7, 0x1, P0 ;  /* 0x0000000d060b7211 */ /* 0x000fe400000f0c07 */
[----:B------:R-:W-:-:S13]  /*3370*/  ISETP.GT.AND P0, PT, R0, 0x1, P1 ;  /* 0x000000010000780c */ /* 0x000fda0000f04270 */
[----:B------:R-:W-:Y:S05]  /*3380*/  @!P0 BRA `(.L_x_36) ;  /* 0x0000000000048947 */ /* 0x000fea0003800000 */
[----:B------:R0:W5:Y:S02]  /*3390*/  LDG.E.LTC128B.U16 R221, desc[UR36][R10.64+0x2] ;  /* 0x000002240add7981 */ /* 0x000164000c1e1520 */
.L_x_36:
[----:B------:R-:W-:Y:S05]  /*33a0*/  BSYNC B1 ;  /* 0x0000000000017941 */ /* 0x000fea0003800000 */
.L_x_35:
[----:B------:R-:W2:Y:S01]  /*33b0*/  LDL.LU R7, [R1+0x4] ;  /* 0x0000040001077983 */ /* 0x000ea20000300800 */
[----:B-----5:R-:W-:Y:S01]  /*33c0*/  HADD2.F32 R6, -RZ, R221.H0_H0 ;  /* 0x200000ddff067230 */ /* 0x020fe20000004100 */
[C---:B------:R-:W-:Y:S01]  /*33d0*/  SHF.L.U64.HI R219, R14.reuse, 0x3, R15 ;  /* 0x000000030edb7819 */ /* 0x040fe2000001020f */
[----:B------:R-:W-:Y:S01]  /*33e0*/  IMAD.SHL.U32 R218, R14, 0x8, RZ ;  /* 0x000000080eda7824 */ /* 0x000fe200078e00ff */
[----:B------:R-:W3:Y:S02]  /*33f0*/  LDL.LU R223, [R1+0x8] ;  /* 0x0000080001df7983 */ /* 0x000ee40000300800 */
[----:B------:R-:W-:-:S04]  /*3400*/  FMUL R6, R6, R16 ;  /* 0x0000001006067220 */ /* 0x000fc80000400000 */
[----:B--2---:R-:W-:-:S05]  /*3410*/  FFMA R6, R7, R2, R6 ;  /* 0x0000000207067223 */ /* 0x004fca0000000006 */
[----:B------:R-:W-:-:S05]  /*3420*/  F2FP.F16.F32.PACK_AB R6, RZ, R6 ;  /* 0x00000006ff06723e */ /* 0x000fca00000000ff */
[----:B------:R1:W-:Y:S01]  /*3430*/  @P0 STG.E.U16 desc[UR36][R4.64+0x2], R6 ;  /* 0x0000020604000986 */ /* 0x0003e2000c101524 */
[----:B------:R-:W-:-:S04]  /*3440*/  ISETP.GT.AND P0, PT, R3, 0x8, PT ;  /* 0x000000080300780c */ /* 0x000fc80003f04270 */
[----:B------:R-:W-:Y:S01]  /*3450*/  ISETP.GT.AND P2, PT, R0, RZ, P0 ;  /* 0x000000ff0000720c */ /* 0x000fe20000744270 */
[----:B-1----:R-:W-:-:S04]  /*3460*/  IMAD.WIDE.U32 R6, R220, R14, R218 ;  /* 0x0000000edc067225 */ /* 0x002fc800078e00da */
[----:B------:R-:W-:Y:S01]  /*3470*/  IMAD.IADD R222, R222, 0x1, R7 ;  /* 0x00000001dede7824 */ /* 0x000fe200078e0207 */
[----:B------:R-:W-:-:S05]  /*3480*/  IADD3 R7, P3, R216, R6, RZ ;  /* 0x00000006d8077210 */ /* 0x000fca0007f7e0ff */
[----:B------:R-:W-:Y:S01]  /*3490*/  IMAD.X R9, R222, 0x1, R21, P3 ;  /* 0x00000001de097824 */ /* 0x000fe200018e0615 */
[----:B------:R-:W-:-:S04]  /*34a0*/  LEA R8, P3, R7, R12, 0x1 ;  /* 0x0000000c07087211 */ /* 0x000fc800078608ff */
[----:B------:R-:W-:-:S05]  /*34b0*/  LEA.HI.X R9, R7, R13, R9, 0x1, P3 ;  /* 0x0000000d07097211 */ /* 0x000fca00018f0c09 */
[----:B------:R1:W2:Y:S01]  /*34c0*/  @P2 LDG.E.LTC128B.U16 R221, desc[UR36][R8.64] ;  /* 0x0000002408dd2981 */ /* 0x0002a2000c1e1520 */
[----:B------:R-:W-:Y:S01]  /*34d0*/  IADD3 R6, P3, R18, R6, RZ ;  /* 0x0000000612067210 */ /* 0x000fe20007f7e0ff */
[----:B------:R-:W-:Y:S01]  /*34e0*/  IMAD.U32 R226, RZ, RZ, UR8 ;  /* 0x00000008ffe27e24 */ /* 0x000fe2000f8e00ff */
[----:B------:R-:W-:Y:S01]  /*34f0*/  ISETP.GT.AND P4, PT, R0, 0x1, P0 ;  /* 0x000000010000780c */ /* 0x000fe20000784270 */
[----:B------:R-:W-:Y:S01]  /*3500*/  IMAD.U32 R225, RZ, RZ, UR9 ;  /* 0x00000009ffe17e24 */ /* 0x000fe2000f8e00ff */
[----:B------:R-:W-:Y:S01]  /*3510*/  BSSY B1, `(.L_x_37) ;  /* 0x0000013000017945 */ /* 0x000fe20003800000 */
[----:B------:R-:W-:Y:S02]  /*3520*/  IMAD.X R7, R19, 0x1, R222, P3 ;  /* 0x0000000113077824 */ /* 0x000fe400018e06de */
[----:B------:R-:W-:Y:S02]  /*3530*/  IMAD.SHL.U32 R226, R226, 0x10, RZ ;  /* 0x00000010e2e27824 */ /* 0x000fe400078e00ff */
[----:B------:R-:W-:-:S04]  /*3540*/  IMAD.WIDE.U32 R6, R22, UR43, R6 ;  /* 0x0000002b16067c25 */ /* 0x000fc8000f8e0006 */
[----:B------:R-:W-:Y:S01]  /*3550*/  IMAD.IADD R7, R23, 0x1, R7 ;  /* 0x0000000117077824 */ /* 0x000fe200078e0207 */
[----:B-1----:R-:W-:-:S04]  /*3560*/  LEA R8, P3, R6, R12, 0x1 ;  /* 0x0000000c06087211 */ /* 0x002fc800078608ff */
[----:B------:R-:W-:Y:S01]  /*3570*/  LEA.HI.X R9, R6, R13, R7, 0x1, P3 ;  /* 0x0000000d06097211 */ /* 0x000fe200018f0c07 */
[----:B------:R-:W-:-:S05]  /*3580*/  IMAD.U32 R6, RZ, RZ, UR8 ;  /* 0x00000008ff067e24 */ /* 0x000fca000f8e00ff */
[----:B------:R-:W-:Y:S02]  /*3590*/  SHF.L.U64.HI R225, R6, 0x4, R225 ;  /* 0x0000000406e17819 */ /* 0x000fe400000102e1 */
[----:B------:R-:W-:Y:S01]  /*35a0*/  IADD3 R6, P3, R226, R4, RZ ;  /* 0x00000004e2067210 */ /* 0x000fe20007f7e0ff */
[----:B--2---:R-:W-:-:S05]  /*35b0*/  HADD2.F32 R7, -RZ, R221.H0_H0 ;  /* 0x200000ddff077230 */ /* 0x004fca0000004100 */
[----:B------:R-:W-:-:S04]  /*35c0*/  FMUL R7, R7, R16 ;  /* 0x0000001007077220 */ /* 0x000fc80000400000 */
[----:B---3--:R-:W-:-:S05]  /*35d0*/  FFMA R7, R223, R2, R7 ;  /* 0x00000002df077223 */ /* 0x008fca0000000007 */
[----:B------:R-:W-:-:S04]  /*35e0*/  F2FP.F16.F32.PACK_AB R7, RZ, R7 ;  /* 0x00000007ff07723e */ /* 0x000fc800000000ff */
[----:B------:R-:W-:Y:S01]  /*35f0*/  PRMT R222, R7, 0x7610, R222 ;  /* 0x0000761007de7816 */ /* 0x000fe200000000de */
[----:B------:R-:W-:-:S05]  /*3600*/  IMAD.X R7, R225, 0x1, R5, P3 ;  /* 0x00000001e1077824 */ /* 0x000fca00018e0605 */
[----:B------:R1:W-:Y:S01]  /*3610*/  @P2 STG.E.U16 desc[UR36][R6.64], R222 ;  /* 0x000000de06002986 */ /* 0x0003e2000c101524 */
[----:B------:R-:W-:Y:S05]  /*3620*/  @!P4 BRA `(.L_x_38) ;  /* 0x000000000004c947 */ /* 0x000fea0003800000 */
[----:B------:R2:W5:Y:S02]  /*3630*/  LDG.E.LTC128B.U16 R221, desc[UR36][R8.64+0x2] ;  /* 0x0000022408dd7981 */ /* 0x000564000c1e1520 */
.L_x_38:
[----:B------:R-:W-:Y:S05]  /*3640*/  BSYNC B1 ;  /* 0x0000000000017941 */ /* 0x000fea0003800000 */
.L_x_37:
[----:B------:R-:W3:Y:S01]  /*3650*/  LDL.LU R223, [R1+0xc] ;  /* 0x00000c0001df7983 */ /* 0x000ee20000300800 */
[----:B-1---5:R-:W-:Y:S01]  /*3660*/  HADD2.F32 R222, -RZ, R221.H0_H0 ;  /* 0x200000ddffde7230 */ /* 0x022fe20000004100 */
[----:B------:R-:W-:Y:S01]  /*3670*/  ISETP.GT.AND P2, PT, R0, 0x8, P1 ;  /* 0x000000080000780c */ /* 0x000fe20000f44270 */
[----:B------:R-:W-:Y:S03]  /*3680*/  BSSY B1, `(.L_x_39) ;  /* 0x0000007000017945 */ /* 0x000fe60003800000 */
[----:B------:R-:W-:-:S04]  /*3690*/  FMUL R222, R222, R16 ;  /* 0x00000010dede7220 */ /* 0x000fc80000400000 */
[----:B---3--:R-:W-:-:S05]  /*36a0*/  FFMA R222, R223, R2, R222 ;  /* 0x00000002dfde7223 */ /* 0x008fca00000000de */
[----:B------:R-:W-:-:S05]  /*36b0*/  F2FP.F16.F32.PACK_AB R222, RZ, R222 ;  /* 0x000000deffde723e */ /* 0x000fca00000000ff */
[----:B------:R1:W-:Y:S01]  /*36c0*/  @P4 STG.E.U16 desc[UR36][R6.64+0x2], R222 ;  /* 0x000002de06004986 */ /* 0x0003e2000c101524 */
[----:B------:R-:W-:Y:S05]  /*36d0*/  @!P2 BRA `(.L_x_40) ;  /* 0x000000000004a947 */ /* 0x000fea0003800000 */
[----:B------:R3:W5:Y:S02]  /*36e0*/  LDG.E.LTC128B.U16 R221, desc[UR36][R10.64+0x10] ;  /* 0x000010240add7981 */ /* 0x000764000c1e1520 */
.L_x_40:
[----:B------:R-:W-:Y:S05]  /*36f0*/  BSYNC B1 ;  /* 0x0000000000017941 */ /* 0x000fea0003800000 */
.L_x_39:
[----:B------:R-:W4:Y:S01]  /*3700*/  LDL.LU R223, [R1+0x10] ;  /* 0x0000100001df7983 */ /* 0x000f220000300800 */
[----:B-1---5:R-:W-:Y:S01]  /*3710*/  HADD2.F32 R222, -RZ, R221.H0_H0 ;  /* 0x200000ddffde7230 */ /* 0x022fe20000004100 */
[----:B------:R-:W-:Y:S01]  /*3720*/  ISETP.GT.AND P3, PT, R0, 0x9, P1 ;  /* 0x000000090000780c */ /* 0x000fe20000f64270 */
[----:B------:R-:W-:Y:S03]  /*3730*/  BSSY B1, `(.L_x_41) ;  /* 0x0000007000017945 */ /* 0x000fe60003800000 */
[----:B------:R-:W-:-:S04]  /*3740*/  FMUL R222, R222, R16 ;  /* 0x00000010dede7220 */ /* 0x000fc80000400000 */
[----:B----4-:R-:W-:-:S05]  /*3750*/  FFMA R222, R223, R2, R222 ;  /* 0x00000002dfde7223 */ /* 0x010fca00000000de */
[----:B------:R-:W-:-:S05]  /*3760*/  F2FP.F16.F32.PACK_AB R222, RZ, R222 ;  /* 0x000000deffde723e */ /* 0x000fca00000000ff */
[----:B------:R1:W-:Y:S01]  /*3770*/  @P2 STG.E.U16 desc[UR36][R4.64+0x10], R222 ;  /* 0x000010de04002986 */ /* 0x0003e2000c101524 */
[----:B------:R-:W-:Y:S05]  /*3780*/  @!P3 BRA `(.L_x_42) ;  /* 0x000000000004b947 */ /* 0x000fea0003800000 */
[----:B------:R4:W5:Y:S02]  /*3790*/  LDG.E.LTC128B.U16 R221, desc[UR36][R10.64+0x12] ;  /* 0x000012240add7981 */ /* 0x000964000c1e1520 */
.L_x_42:
[----:B------:R-:W-:Y:S05]  /*37a0*/  BSYNC B1 ;  /* 0x0000000000017941 */ /* 0x000fea0003800000 */
.L_x_41:
[----:B------:R-:W2:Y:S01]  /*37b0*/  LDL.LU R223, [R1+0x14] ;  /* 0x0000140001df7983 */ /* 0x000ea20000300800 */
[----:B-1---5:R-:W-:Y:S01]  /*37c0*/  HADD2.F32 R222, -RZ, R221.H0_H0 ;  /* 0x200000ddffde7230 */ /* 0x022fe20000004100 */
[----:B------:R-:W-:Y:S01]  /*37d0*/  ISETP.GT.AND P2, PT, R0, 0x8, P0 ;  /* 0x000000080000780c */ /* 0x000fe20000744270 */
[----:B------:R-:W-:Y:S03]  /*37e0*/  BSSY B1, `(.L_x_43) ;  /* 0x0000007000017945 */ /* 0x000fe60003800000 */
[----:B------:R-:W-:-:S04]  /*37f0*/  FMUL R222, R222, R16 ;  /* 0x00000010dede7220 */ /* 0x000fc80000400000 */
[----:B--2---:R-:W-:-:S05]  /*3800*/  FFMA R222, R223, R2, R222 ;  /* 0x00000002dfde7223 */ /* 0x004fca00000000de */
[----:B------:R-:W-:-:S05]  /*3810*/  F2FP.F16.F32.PACK_AB R222, RZ, R222 ;  /* 0x000000deffde723e */ /* 0x000fca00000000ff */
[----:B------:R1:W-:Y:S01]  /*3820*/  @P3 STG.E.U16 desc[UR36][R4.64+0x12], R222 ;  /* 0x000012de04003986 */ /* 0x0003e2000c101524 */
[----:B------:R-:W-:Y:S05]  /*3830*/  @!P2 BRA `(.L_x_44) ;  /* 0x000000000004a947 */ /* 0x000fea0003800000 */
[----:B------:R2:W5:Y:S02]  /*3840*/  LDG.E.LTC128B.U16 R221, desc[UR36][R8.64+0x10] ;  /* 0x0000102408dd7981 */ /* 0x000564000c1e1520 */
.L_x_44:
[----:B------:R-:W-:Y:S05]  /*3850*/  BSYNC B1 ;  /* 0x0000000000017941 */ /* 0x000fea0003800000 */
.L_x_43:
        /* <DEDUP_REMOVED lines=10> */
.L_x_46:
[----:B------:R-:W-:Y:S05]  /*3900*/  BSYNC B1 ;  /* 0x0000000000017941 */ /* 0x000fea0003800000 */
.L_x_45:
        /* <DEDUP_REMOVED lines=10> */
.L_x_48:
[----:B------:R-:W-:Y:S05]  /*39b0*/  BSYNC B1 ;  /* 0x0000000000017941 */ /* 0x000fea0003800000 */
.L_x_47:
        /* <DEDUP_REMOVED lines=10> */
.L_x_50:
[----:B------:R-:W-:Y:S05]  /*3a60*/  BSYNC B1 ;  /* 0x0000000000017941 */ /* 0x000fea0003800000 */
.L_x_49:
        /* <DEDUP_REMOVED lines=10> */
.L_x_52:
[----:B------:R-:W-:Y:S05]  /*3b10*/  BSYNC B1 ;  /* 0x0000000000017941 */ /* 0x000fea0003800000 */
.L_x_51:
        /* <DEDUP_REMOVED lines=10> */
.L_x_54:
[----:B------:R-:W-:Y:S05]  /*3bc0*/  BSYNC B1 ;  /* 0x0000000000017941 */ /* 0x000fea0003800000 */
.L_x_53:
        /* <DEDUP_REMOVED lines=10> */
.L_x_56:
[----:B------:R-:W-:Y:S05]  /*3c70*/  BSYNC B1 ;  /* 0x0000000000017941 */ /* 0x000fea0003800000 */
.L_x_55:
        /* <DEDUP_REMOVED lines=10> */
.L_x_58:
[----:B------:R-:W-:Y:S05]  /*3d20*/  BSYNC B1 ;  /* 0x0000000000017941 */ /* 0x000fea0003800000 */
.L_x_57:
        /* <DEDUP_REMOVED lines=10> */
.L_x_60:
[----:B------:R-:W-:Y:S05]  /*3dd0*/  BSYNC B1 ;  /* 0x0000000000017941 */ /* 0x000fea0003800000 */
.L_x_59:
        /* <DEDUP_REMOVED lines=10> */
.L_x_62:
[----:B------:R-:W-:Y:S05]  /*3e80*/  BSYNC B1 ;  /* 0x0000000000017941 */ /* 0x000fea0003800000 */
.L_x_61:
        /* <DEDUP_REMOVED lines=10> */
.L_x_64:
[----:B------:R-:W-:Y:S05]  /*3f30*/  BSYNC B1 ;  /* 0x0000000000017941 */ /* 0x000fea0003800000 */
.L_x_63:
        /* <DEDUP_REMOVED lines=10> */
.L_x_66:
[----:B------:R-:W-:Y:S05]  /*3fe0*/  BSYNC B1 ;  /* 0x0000000000017941 */ /* 0x000fea0003800000 */
.L_x_65:
        /* <DEDUP_REMOVED lines=10> */
.L_x_68:
[----:B------:R-:W-:Y:S05]  /*4090*/  BSYNC B1 ;  /* 0x0000000000017941 */ /* 0x000fea0003800000 */
.L_x_67:
        /* <DEDUP_REMOVED lines=10> */
.L_x_70:
[----:B------:R-:W-:Y:S05]  /*4140*/  BSYNC B1 ;  /* 0x0000000000017941 */ /* 0x000fea0003800000 */
.L_x_69:
        /* <DEDUP_REMOVED lines=10> */
.L_x_72:
[----:B------:R-:W-:Y:S05]  /*41f0*/  BSYNC B1 ;  /* 0x0000000000017941 */ /* 0x000fea0003800000 */
.L_x_71:
        /* <DEDUP_REMOVED lines=10> */
.L_x_74:
[----:B------:R-:W-:Y:S05]  /*42a0*/  BSYNC B1 ;  /* 0x0000000000017941 */ /* 0x000fea0003800000 */
.L_x_73:
        /* <DEDUP_REMOVED lines=10> */
.L_x_76:
[----:B------:R-:W-:Y:S05]  /*4350*/  BSYNC B1 ;  /* 0x0000000000017941 */ /* 0x000fea0003800000 */
.L_x_75:
        /* <DEDUP_REMOVED lines=10> */
.L_x_78:
[----:B------:R-:W-:Y:S05]  /*4400*/  BSYNC B1 ;  /* 0x0000000000017941 */ /* 0x000fea0003800000 */
.L_x_77:
        /* <DEDUP_REMOVED lines=10> */
.L_x_80:
[----:B------:R-:W-:Y:S05]  /*44b0*/  BSYNC B1 ;  /* 0x0000000000017941 */ /* 0x000fea0003800000 */
.L_x_79:
        /* <DEDUP_REMOVED lines=10> */
.L_x_82:
[----:B------:R-:W-:Y:S05]  /*4560*/  BSYNC B1 ;  /* 0x0000000000017941 */ /* 0x000fea0003800000 */
.L_x_81:
        /* <DEDUP_REMOVED lines=10> */
.L_x_84:
[----:B------:R-:W-:Y:S05]  /*4610*/  BSYNC B1 ;  /* 0x0000000000017941 */ /* 0x000fea0003800000 */
.L_x_83:
        /* <DEDUP_REMOVED lines=10> */
.L_x_86:
[----:B------:R-:W-:Y:S05]  /*46c0*/  BSYNC B1 ;  /* 0x0000000000017941 */ /* 0x000fea0003800000 */
.L_x_85:
        /* <DEDUP_REMOVED lines=10> */
.L_x_88:
[----:B------:R-:W-:Y:S05]  /*4770*/  BSYNC B1 ;  /* 0x0000000000017941 */ /* 0x000fea0003800000 */
.L_x_87:
        /* <DEDUP_REMOVED lines=10> */
.L_x_90:
[----:B------:R-:W-:Y:S05]  /*4820*/  BSYNC B1 ;  /* 0x0000000000017941 */ /* 0x000fea0003800000 */
.L_x_89:
        /* <DEDUP_REMOVED lines=10> */
.L_x_92:
[----:B------:R-:W-:Y:S05]  /*48d0*/  BSYNC B1 ;  /* 0x0000000000017941 */ /* 0x000fea0003800000 */
.L_x_91:
        /* <DEDUP_REMOVED lines=10> */
.L_x_94:
[----:B------:R-:W-:Y:S05]  /*4980*/  BSYNC B1 ;  /* 0x0000000000017941 */ /* 0x000fea0003800000 */
.L_x_93:
        /* <DEDUP_REMOVED lines=10> */
.L_x_96:
[----:B------:R-:W-:Y:S05]  /*4a30*/  BSYNC B1 ;  /* 0x0000000000017941 */ /* 0x000fea0003800000 */
.L_x_95:
        /* <DEDUP_REMOVED lines=10> */
.L_x_98:
[----:B------:R-:W-:Y:S05]  /*4ae0*/  BSYNC B1 ;  /* 0x0000000000017941 */ /* 0x000fea0003800000 */
.L_x_97:
        /* <DEDUP_REMOVED lines=10> */
.L_x_100:
[----:B------:R-:W-:Y:S05]  /*4b90*/  BSYNC B1 ;  /* 0x0000000000017941 */ /* 0x000fea0003800000 */
.L_x_99:
        /* <DEDUP_REMOVED lines=10> */
.L_x_102:
[----:B------:R-:W-:Y:S05]  /*4c40*/  BSYNC B1 ;  /* 0x0000000000017941 */ /* 0x000fea0003800000 */
.L_x_101:
        /* <DEDUP_REMOVED lines=10> */
.L_x_104:
[----:B------:R-:W-:Y:S05]  /*4cf0*/  BSYNC B1 ;  /* 0x0000000000017941 */ /* 0x000fea0003800000 */
.L_x_103:
        /* <DEDUP_REMOVED lines=10> */
.L_x_106:
[----:B------:R-:W-:Y:S05]  /*4da0*/  BSYNC B1 ;  /* 0x0000000000017941 */ /* 0x000fea0003800000 */
.L_x_105:
        /* <DEDUP_REMOVED lines=10> */
.L_x_108:
[----:B------:R-:W-:Y:S05]  /*4e50*/  BSYNC B1 ;  /* 0x0000000000017941 */ /* 0x000fea0003800000 */
.L_x_107:
        /* <DEDUP_REMOVED lines=10> */
.L_x_110:
[----:B------:R-:W-:Y:S05]  /*4f00*/  BSYNC B1 ;  /* 0x0000000000017941 */ /* 0x000fea0003800000 */
.L_x_109:
        /* <DEDUP_REMOVED lines=10> */
.L_x_112:
[----:B------:R-:W-:Y:S05]  /*4fb0*/  BSYNC B1 ;  /* 0x0000000000017941 */ /* 0x000fea0003800000 */
.L_x_111:
        /* <DEDUP_REMOVED lines=10> */
.L_x_114:
[----:B------:R-:W-:Y:S05]  /*5060*/  BSYNC B1 ;  /* 0x0000000000017941 */ /* 0x000fea0003800000 */
.L_x_113:
        /* <DEDUP_REMOVED lines=10> */
.L_x_116:
[----:B------:R-:W-:Y:S05]  /*5110*/  BSYNC B1 ;  /* 0x0000000000017941 */ /* 0x000fea0003800000 */
.L_x_115:
        /* <DEDUP_REMOVED lines=10> */
.L_x_118:
[----:B------:R-:W-:Y:S05]  /*51c0*/  BSYNC B1 ;  /* 0x0000000000017941 */ /* 0x000fea0003800000 */
.L_x_117:
        /* <DEDUP_REMOVED lines=10> */
.L_x_120:
[----:B------:R-:W-:Y:S05]  /*5270*/  BSYNC B1 ;  /* 0x0000000000017941 */ /* 0x000fea0003800000 */
.L_x_119:
        /* <DEDUP_REMOVED lines=10> */
.L_x_122:
[----:B------:R-:W-:Y:S05]  /*5320*/  BSYNC B1 ;  /* 0x0000000000017941 */ /* 0x000fea0003800000 */
.L_x_121:
        /* <DEDUP_REMOVED lines=10> */
.L_x_124:
[----:B------:R-:W-:Y:S05]  /*53d0*/  BSYNC B1 ;  /* 0x0000000000017941 */ /* 0x000fea0003800000 */
.L_x_123:
        /* <DEDUP_REMOVED lines=10> */
.L_x_126:
[----:B------:R-:W-:Y:S05]  /*5480*/  BSYNC B1 ;  /* 0x0000000000017941 */ /* 0x000fea0003800000 */
.L_x_125:
        /* <DEDUP_REMOVED lines=10> */
.L_x_128:
[----:B------:R-:W-:Y:S05]  /*5530*/  BSYNC B1 ;  /* 0x0000000000017941 */ /* 0x000fea0003800000 */
.L_x_127:
        /* <DEDUP_REMOVED lines=10> */
.L_x_130:
[----:B------:R-:W-:Y:S05]  /*55e0*/  BSYNC B1 ;  /* 0x0000000000017941 */ /* 0x000fea0003800000 */
.L_x_129:
        /* <DEDUP_REMOVED lines=10> */
.L_x_132:
[----:B------:R-:W-:Y:S05]  /*5690*/  BSYNC B1 ;  /* 0x0000000000017941 */ /* 0x000fea0003800000 */
.L_x_131:
        /* <DEDUP_REMOVED lines=10> */
.L_x_134:
[----:B------:R-:W-:Y:S05]  /*5740*/  BSYNC B1 ;  /* 0x0000000000017941 */ /* 0x000fea0003800000 */
.L_x_133:
        /* <DEDUP_REMOVED lines=10> */
.L_x_136:
[----:B------:R-:W-:Y:S05]  /*57f0*/  BSYNC B1 ;  /* 0x0000000000017941 */ /* 0x000fea0003800000 */
.L_x_135:
        /* <DEDUP_REMOVED lines=10> */
.L_x_138:
[----:B------:R-:W-:Y:S05]  /*58a0*/  BSYNC B1 ;  /* 0x0000000000017941 */ /* 0x000fea0003800000 */
.L_x_137:
        /* <DEDUP_REMOVED lines=10> */
.L_x_140:
[----:B------:R-:W-:Y:S05]  /*5950*/  BSYNC B1 ;  /* 0x0000000000017941 */ /* 0x000fea0003800000 */
.L_x_139:
        /* <DEDUP_REMOVED lines=10> */
.L_x_142:
[----:B------:R-:W-:Y:S05]  /*5a00*/  BSYNC B1 ;  /* 0x0000000000017941 */ /* 0x000fea0003800000 */
.L_x_141:
        /* <DEDUP_REMOVED lines=10> */
.L_x_144:
[----:B------:R-:W-:Y:S05]  /*5ab0*/  BSYNC B1 ;  /* 0x0000000000017941 */ /* 0x000fea0003800000 */
.L_x_143:
        /* <DEDUP_REMOVED lines=10> */
.L_x_146:
[----:B------:R-:W-:Y:S05]  /*5b60*/  BSYNC B1 ;  /* 0x0000000000017941 */ /* 0x000fea0003800000 */
.L_x_145:
        /* <DEDUP_REMOVED lines=10> */
.L_x_148:
[----:B------:R-:W-:Y:S05]  /*5c10*/  BSYNC B1 ;  /* 0x0000000000017941 */ /* 0x000fea0003800000 */
.L_x_147:
        /* <DEDUP_REMOVED lines=10> */
.L_x_150:
[----:B------:R-:W-:Y:S05]  /*5cc0*/  BSYNC B1 ;  /* 0x0000000000017941 */ /* 0x000fea0003800000 */
.L_x_149:
        /* <DEDUP_REMOVED lines=10> */
.L_x_152:
[----:B------:R-:W-:Y:S05]  /*5d70*/  BSYNC B1 ;  /* 0x0000000000017941 */ /* 0x000fea0003800000 */
.L_x_151:
        /* <DEDUP_REMOVED lines=10> */
.L_x_154:
[----:B------:R-:W-:Y:S05]  /*5e20*/  BSYNC B1 ;  /* 0x0000000000017941 */ /* 0x000fea0003800000 */
.L_x_153:
        /* <DEDUP_REMOVED lines=10> */
.L_x_156:
[----:B------:R-:W-:Y:S05]  /*5ed0*/  BSYNC B1 ;  /* 0x0000000000017941 */ /* 0x000fea0003800000 */
.L_x_155:
        /* <DEDUP_REMOVED lines=10> */
.L_x_158:
[----:B------:R-:W-:Y:S05]  /*5f80*/  BSYNC B1 ;  /* 0x0000000000017941 */ /* 0x000fea0003800000 */
.L_x_157:
        /* <DEDUP_REMOVED lines=10> */
.L_x_160:
[----:B------:R-:W-:Y:S05]  /*6030*/  BSYNC B1 ;  /* 0x0000000000017941 */ /* 0x000fea0003800000 */
.L_x_159:
        /* <DEDUP_REMOVED lines=10> */
.L_x_162:
[----:B------:R-:W-:Y:S05]  /*60e0*/  BSYNC B1 ;  /* 0x0000000000017941 */ /* 0x000fea0003800000 */
.L_x_161:
        /* <DEDUP_REMOVED lines=10> */
.L_x_164:
[----:B------:R-:W-:Y:S05]  /*6190*/  BSYNC B1 ;  /* 0x0000000000017941 */ /* 0x000fea0003800000 */
.L_x_163:
        /* <DEDUP_REMOVED lines=10> */
.L_x_166:
[----:B------:R-:W-:Y:S05]  /*6240*/  BSYNC B1 ;  /* 0x0000000000017941 */ /* 0x000fea0003800000 */
.L_x_165:
        /* <DEDUP_REMOVED lines=10> */
.L_x_168:
[----:B------:R-:W-:Y:S05]  /*62f0*/  BSYNC B1 ;  /* 0x0000000000017941 */ /* 0x000fea0003800000 */
.L_x_167:
        /* <DEDUP_REMOVED lines=10> */
.L_x_170:
[----:B------:R-:W-:Y:S05]  /*63a0*/  BSYNC B1 ;  /* 0x0000000000017941 */ /* 0x000fea0003800000 */
.L_x_169:
        /* <DEDUP_REMOVED lines=10> */
.L_x_172:
[----:B------:R-:W-:Y:S05]  /*6450*/  BSYNC B1 ;  /* 0x0000000000017941 */ /* 0x000fea0003800000 */
.L_x_171:
        /* <DEDUP_REMOVED lines=10> */
.L_x_174:
[----:B------:R-:W-:Y:S05]  /*6500*/  BSYNC B1 ;  /* 0x0000000000017941 */ /* 0x000fea0003800000 */
.L_x_173:
        /* <DEDUP_REMOVED lines=10> */
.L_x_176:
[----:B------:R-:W-:Y:S05]  /*65b0*/  BSYNC B1 ;  /* 0x0000000000017941 */ /* 0x000fea0003800000 */
.L_x_175:
        /* <DEDUP_REMOVED lines=10> */
.L_x_178:
[----:B------:R-:W-:Y:S05]  /*6660*/  BSYNC B1 ;  /* 0x0000000000017941 */ /* 0x000fea0003800000 */
.L_x_177:
        /* <DEDUP_REMOVED lines=10> */
.L_x_180:
[----:B------:R-:W-:Y:S05]  /*6710*/  BSYNC B1 ;  /* 0x0000000000017941 */ /* 0x000fea0003800000 */
.L_x_179:
        /* <DEDUP_REMOVED lines=10> */
.L_x_182:
[----:B------:R-:W-:Y:S05]  /*67c0*/  BSYNC B1 ;  /* 0x0000000000017941 */ /* 0x000fea0003800000 */
.L_x_181:
        /* <DEDUP_REMOVED lines=10> */
.L_x_184:
[----:B------:R-:W-:Y:S05]  /*6870*/  BSYNC B1 ;  /* 0x0000000000017941 */ /* 0x000fea0003800000 */
.L_x_183:
        /* <DEDUP_REMOVED lines=10> */
.L_x_186:
[----:B------:R-:W-:Y:S05]  /*6920*/  BSYNC B1 ;  /* 0x0000000000017941 */ /* 0x000fea0003800000 */
.L_x_185:
        /* <DEDUP_REMOVED lines=10> */
.L_x_188:
[----:B------:R-:W-:Y:S05]  /*69d0*/  BSYNC B1 ;  /* 0x0000000000017941 */ /* 0x000fea0003800000 */
.L_x_187:
        /* <DEDUP_REMOVED lines=10> */
.L_x_190:
[----:B------:R-:W-:Y:S05]  /*6a80*/  BSYNC B1 ;  /* 0x0000000000017941 */ /* 0x000fea0003800000 */
.L_x_189:
        /* <DEDUP_REMOVED lines=10> */
.L_x_192:
[----:B------:R-:W-:Y:S05]  /*6b30*/  BSYNC B1 ;  /* 0x0000000000017941 */ /* 0x000fea0003800000 */
.L_x_191:
        /* <DEDUP_REMOVED lines=10> */
.L_x_194:
[----:B------:R-:W-:Y:S05]  /*6be0*/  BSYNC B1 ;  /* 0x0000000000017941 */ /* 0x000fea0003800000 */
.L_x_193:
        /* <DEDUP_REMOVED lines=10> */
.L_x_196:
[----:B------:R-:W-:Y:S05]  /*6c90*/  BSYNC B1 ;  /* 0x0000000000017941 */ /* 0x000fea0003800000 */
.L_x_195:
        /* <DEDUP_REMOVED lines=10> */
.L_x_198:
[----:B------:R-:W-:Y:S05]  /*6d40*/  BSYNC B1 ;  /* 0x0000000000017941 */ /* 0x000fea0003800000 */
.L_x_197:
        /* <DEDUP_REMOVED lines=10> */
.L_x_200:
[----:B------:R-:W-:Y:S05]  /*6df0*/  BSYNC B1 ;  /* 0x0000000000017941 */ /* 0x000fea0003800000 */
.L_x_199:
        /* <DEDUP_REMOVED lines=10> */
.L_x_202:
[----:B------:R-:W-:Y:S05]  /*6ea0*/  BSYNC B1 ;  /* 0x0000000000017941 */ /* 0x000fea0003800000 */
.L_x_201:
        /* <DEDUP_REMOVED lines=10> */
.L_x_204:
[----:B------:R-:W-:Y:S05]  /*6f50*/  BSYNC B1 ;  /* 0x0000000000017941 */ /* 0x000fea0003800000 */
.L_x_203:
        /* <DEDUP_REMOVED lines=10> */
.L_x_206:
[----:B------:R-:W-:Y:S05]  /*7000*/  BSYNC B1 ;  /* 0x0000000000017941 */ /* 0x000fea0003800000 */
.L_x_205:
[----:B------:R-:W2:Y:S01]  /*7010*/  LDL.LU R224, [R1+0x15c] ;  /* 0x00015c0001e07983 */ /* 0x000ea20000300800 */
[----:B-----5:R-:W-:Y:S01]  /*7020*/  HADD2.F32 R223, -RZ, R221.H0_H0 ;  /* 0x200000ddffdf7230 */ /* 0x020fe20000004100 */
[----:B------:R-:W-:Y:S01]  /*7030*/  ISETP.GT.AND P2, PT, R0, 0xb0, P1 ;  /* 0x000000b00000780c */ /* 0x000fe20000f44270 */
[----:B------:R-:W-:Y:S03]  /*7040*/  BSSY B1, `(.L_x_207) ;  /* 0x0000007000017945 */ /* 0x000fe60003800000 */
[----:B------:R-:W-:-:S04]  /*7050*/  FMUL R223, R223, R16 ;  /* 0x00000010dfdf7220 */ /* 0x000fc80000400000 */
[----:B--2---:R-:W-:-:S05]  /*7060*/  FFMA R223, R224, R2, R223 ;  /* 0x00000002e0df7223 */ /* 0x004fca00000000df */
[----:B-1----:R-:W-:-:S05]  /*7070*/  F2FP.F16.F32.PACK_AB R222, RZ, R223 ;  /* 0x000000dfffde723e */ /* 0x002fca00000000ff */
[----:B------:R1:W-:Y:S01]  /*7080*/  @P3 STG.E.U16 desc[UR36][R6.64+0x152], R222 ;  /* 0x000152de06003986 */ /* 0x0003e2000c101524 */
[----:B------:R-:W-:Y:S05]  /*7090*/  @!P2 BRA `(.L_x_208) ;  /* 0x000000000004a947 */ /* 0x000fea0003800000 */
[----:B------:R2:W5:Y:S02]  /*70a0*/  LDG.E.LTC128B.U16 R221, desc[UR36][R10.64+0x160] ;  /* 0x000160240add7981 */ /* 0x000564000c1e1520 */
.L_x_208:
[----:B------:R-:W-:Y:S05]  /*70b0*/  BSYNC B1 ;  /* 0x0000000000017941 */ /* 0x000fea0003800000 */
.L_x_207:
[----:B------:R-:W3:Y:S01]  /*70c0*/  LDL.LU R224, [R1+0x160] ;  /* 0x0001600001e07983 */ /* 0x000ee20000300800 */
[----:B-----5:R-:W-:Y:S01]  /*70d0*/  HADD2.F32 R223, -RZ, R221.H0_H0 ;  /* 0x200000ddffdf7230 */ /* 0x020fe20000004100 */
[----:B------:R-:W-:Y:S01]  /*70e0*/  ISETP.GT.AND P3, PT, R0, 0xb1, P1 ;  /* 0x000000b10000780c */ /* 0x000fe20000f64270 */
[----:B------:R-:W-:Y:S03]  /*70f0*/  BSSY B1, `(.L_x_209) ;  /* 0x0000007000017945 */ /* 0x000fe60003800000 */
[----:B------:R-:W-:-:S04]  /*7100*/  FMUL R223, R223, R16 ;  /* 0x00000010dfdf7220 */ /* 0x000fc80000400000 */
[----:B---3--:R-:W-:-:S05]  /*7110*/  FFMA R223, R224, R2, R223 ;  /* 0x00000002e0df7223 */ /* 0x008fca00000000df */
[----:B-1----:R-:W-:-:S05]  /*7120*/  F2FP.F16.F32.PACK_AB R222, RZ, R223 ;  /* 0x000000dfffde723e */ /* 0x002fca00000000ff */
[----:B------:R1:W-:Y:S01]  /*7130*/  @P2 STG.E.U16 desc[UR36][R4.64+0x160], R222 ;  /* 0x000160de04002986 */ /* 0x0003e2000c101524 */
[----:B------:R-:W-:Y:S05]  /*7140*/  @!P3 BRA `(.L_x_210) ;  /* 0x000000000004b947 */ /* 0x000fea0003800000 */
[----:B------:R3:W5:Y:S02]  /*7150*/  LDG.E.LTC128B.U16 R221, desc[UR36][R10.64+0x162] ;  /* 0x000162240add7981 */ /* 0x000764000c1e1520 */
.L_x_210:
[----:B------:R-:W-:Y:S05]  /*7160*/  BSYNC B1 ;  /* 0x0000000000017941 */ /* 0x000fea0003800000 */
.L_x_209:
[----:B-1----:R-:W2:Y:S01]  /*7170*/  LDL.LU R222, [R1+0x164] ;  /* 0x0001640001de7983 */ /* 0x002ea20000300800 */
[----:B-----5:R-:W-:Y:S01]  /*7180*/  HADD2.F32 R223, -RZ, R221.H0_H0 ;  /* 0x200000ddffdf7230 */ /* 0x020fe20000004100 */
        /* <DEDUP_REMOVED lines=8> */
.L_x_212:
[----:B------:R-:W-:Y:S05]  /*7210*/  BSYNC B1 ;  /* 0x0000000000017941 */ /* 0x000fea0003800000 */
.L_x_211:
        /* <DEDUP_REMOVED lines=10> */
.L_x_214:
[----:B------:R-:W-:Y:S05]  /*72c0*/  BSYNC B1 ;  /* 0x0000000000017941 */ /* 0x000fea0003800000 */
.L_x_213:
        /* <DEDUP_REMOVED lines=10> */
.L_x_216:
[----:B------:R-:W-:Y:S05]  /*7370*/  BSYNC B1 ;  /* 0x0000000000017941 */ /* 0x000fea0003800000 */
.L_x_215:
        /* <DEDUP_REMOVED lines=10> */
.L_x_218:
[----:B------:R-:W-:Y:S05]  /*7420*/  BSYNC B1 ;  /* 0x0000000000017941 */ /* 0x000fea0003800000 */
.L_x_217:
[----:B0-234-:R-:W2:Y:S01]  /*7430*/  LDL.LU R10, [R1+0x174] ;  /* 0x00017400010a7983 */ /* 0x01dea20000300800 */
        /* <DEDUP_REMOVED lines=9> */
.L_x_220:
[----:B------:R-:W-:Y:S05]  /*74d0*/  BSYNC B1 ;  /* 0x0000000000017941 */ /* 0x000fea0003800000 */
.L_x_219:
[----:B------:R-:W3:Y:S01]  /*74e0*/  LDL.LU R222, [R1+0x178] ;  /* 0x0001780001de7983 */ /* 0x000ee20000300800 */
[----:B0----5:R-:W-:Y:S01]  /*74f0*/  HADD2.F32 R11, -RZ, R221.H0_H0 ;  /* 0x200000ddff0b7230 */ /* 0x021fe20000004100 */
[----:B------:R-:W-:Y:S01]  /*7500*/  ISETP.GT.AND P1, PT, R0, 0xb9, P0 ;  /* 0x000000b90000780c */ /* 0x000fe20000724270 */
[----:B------:R-:W-:Y:S03]  /*7510*/  BSSY B1, `(.L_x_221) ;  /* 0x000000a000017945 */ /* 0x000fe60003800000 */
[----:B------:R-:W-:-:S04]  /*7520*/  FMUL R11, R11, R16 ;  /* 0x000000100b0b7220 */ /* 0x000fc80000400000 */
[----:B---3--:R-:W-:Y:S01]  /*7530*/  FFMA R11, R222, R2, R11 ;  /* 0x00000002de0b7223 */ /* 0x008fe2000000000b */
[----:B------:R-:W-:-:S04]  /*7540*/  IADD3 R222, P0, R220, 0x80, RZ ;  /* 0x00000080dcde7810 */ /* 0x000fc80007f1e0ff */
[----:B------:R-:W-:-:S04]  /*7550*/  F2FP.F16.F32.PACK_AB R11, RZ, R11 ;  /* 0x0000000bff0b723e */ /* 0x000fc800000000ff */
[----:B------:R-:W-:Y:S01]  /*7560*/  PRMT R10, R11, 0x7610, R10 ;  /* 0x000076100b0a7816 */ /* 0x000fe2000000000a */
[----:B------:R-:W-:-:S04]  /*7570*/  IMAD.X R11, RZ, RZ, UR7, P0 ;  /* 0x00000007ff0b7e24 */ /* 0x000fc800080e06ff */
[----:B------:R0:W-:Y:S01]  /*7580*/  @P2 STG.E.U16 desc[UR36][R6.64+0x170], R10 ;  /* 0x0001700a06002986 */ /* 0x0001e2000c101524 */
[----:B------:R-:W-:Y:S05]  /*7590*/  @!P1 BRA `(.L_x_222) ;  /* 0x0000000000049947 */ /* 0x000fea0003800000 */
[----:B------:R3:W5:Y:S02]  /*75a0*/  LDG.E.LTC128B.U16 R221, desc[UR36][R8.64+0x172] ;  /* 0x0001722408dd7981 */ /* 0x000764000c1e1520 */
.L_x_222:
[----:B------:R-:W-:Y:S05]  /*75b0*/  BSYNC B1 ;  /* 0x0000000000017941 */ /* 0x000fea0003800000 */
.L_x_221:
[----:B0-----:R-:W4:Y:S01]  /*75c0*/  LDL.LU R10, [R1+0x17c] ;  /* 0x00017c00010a7983 */ /* 0x001f220000300800 */
[----:B--23-5:R-:W-:Y:S01]  /*75d0*/  HADD2.F32 R9, -RZ, R221.H0_H0 ;  /* 0x200000ddff097230 */ /* 0x02cfe20000004100 */
[----:B------:R-:W-:Y:S01]  /*75e0*/  ISETP.GT.AND P0, PT, R3, 0x80, PT ;  /* 0x000000800300780c */ /* 0x000fe20003f04270 */
[----:B------:R-:W-:-:S03]  /*75f0*/  IMAD R224, R11, R14, RZ ;  /* 0x0000000e0be07224 */ /* 0x000fc600078e02ff */
[----:B------:R-:W-:Y:S01]  /*7600*/  FMUL R11, R9, R16 ;  /* 0x00000010090b7220 */ /* 0x000fe20000400000 */
[----:B------:R-:W-:Y:S01]  /*7610*/  IMAD R224, R222, R15, R224 ;  /* 0x0000000fdee07224 */ /* 0x000fe200078e02e0 */
[----:B------:R-:W-:Y:S01]  /*7620*/  ISETP.GT.AND P4, PT, R0, RZ, P0 ;  /* 0x000000ff0000720c */ /* 0x000fe20000784270 */
[----:B------:R-:W-:-:S04]  /*7630*/  IMAD.WIDE.U32 R8, R222, R14, R20 ;  /* 0x0000000ede087225 */ /* 0x000fc800078e0014 */
[----:B------:R-:W-:Y:S02]  /*7640*/  IMAD.IADD R9, R9, 0x1, R224 ;  /* 0x0000000109097824 */ /* 0x000fe400078e02e0 */
[----:B----4-:R-:W-:Y:S01]  /*7650*/  FFMA R11, R10, R2, R11 ;  /* 0x000000020a0b7223 */ /* 0x010fe2000000000b */
[----:B------:R-:W-:-:S04]  /*7660*/  LEA R10, P2, R8, R12, 0x1 ;  /* 0x0000000c080a7211 */ /* 0x000fc800078408ff */
[----:B-1----:R-:W-:Y:S02]  /*7670*/  F2FP.F16.F32.PACK_AB R223, RZ, R11 ;  /* 0x0000000bffdf723e */ /* 0x002fe400000000ff */
[----:B------:R-:W-:Y:S02]  /*7680*/  LEA.HI.X R11, R8, R13, R9, 0x1, P2 ;  /* 0x0000000d080b7211 */ /* 0x000fe400010f0c09 */
[----:B------:R-:W-:-:S05]  /*7690*/  PRMT R8, R223, 0x7610, R8 ;  /* 0x00007610df087816 */ /* 0x000fca0000000008 */
[----:B------:R0:W-:Y:S04]  /*76a0*/  @P1 STG.E.U16 desc[UR36][R6.64+0x172], R8 ;  /* 0x0001720806001986 */ /* 0x0001e8000c101524 */
[----:B------:R1:W2:Y:S01]  /*76b0*/  @P4 LDG.E.LTC128B.U16 R221, desc[UR36][R10.64] ;  /* 0x000000240add4981 */ /* 0x0002a2000c1e1520 */
[----:B------:R-:W-:Y:S01]  /*76c0*/  IMAD.U32 R223, RZ, RZ, UR8 ;  /* 0x00000008ffdf7e24 */ /* 0x000fe2000f8e00ff */
[----:B------:R-:W-:Y:S01]  /*76d0*/  USHF.L.U64.HI UR4, UR8, 0x8, UR9 ;  /* 0x0000000808047899 */ /* 0x000fe20008010209 */
[----:B------:R-:W-:Y:S01]  /*76e0*/  ISETP.GT.AND P2, PT, R0, 0x1, P0 ;  /* 0x000000010000780c */ /* 0x000fe20000744270 */
[----:B------:R-:W-:Y:S01]  /*76f0*/  BSSY B1, `(.L_x_223) ;  /* 0x0000010000017945 */ /* 0x000fe20003800000 */
[----:B0-----:R-:W-:Y:S01]  /*7700*/  IMAD.WIDE.U32 R6, R222, R14, R18 ;  /* 0x0000000ede067225 */ /* 0x001fe200078e0012 */
[----:B------:R-:W-:-:S03]  /*7710*/  LEA R8, P1, R223, R4, 0x8 ;  /* 0x00000004df087211 */ /* 0x000fc600078240ff */
[----:B------:R-:W-:Y:S02]  /*7720*/  IMAD.IADD R7, R224, 0x1, R7 ;  /* 0x00000001e0077824 */ /* 0x000fe400078e0207 */
[----:B-1----:R-:W-:-:S03]  /*7730*/  IMAD.WIDE.U32 R10, R22, UR43, R6 ;  /* 0x0000002b160a7c25 */ /* 0x002fc6000f8e0006 */
[----:B------:R-:W-:Y:S01]  /*7740*/  LEA R6, P3, R10, R12, 0x1 ;  /* 0x0000000c0a067211 */ /* 0x000fe200078608ff */
[----:B--2---:R-:W-:-:S05]  /*7750*/  HADD2.F32 R9, -RZ, R221.H0_H0 ;  /* 0x200000ddff097230 */ /* 0x004fca0000004100 */
[----:B------:R-:W-:-:S04]  /*7760*/  FMUL R9, R9, R16 ;  /* 0x0000001009097220 */ /* 0x000fc80000400000 */
[----:B------:R-:W-:Y:S01]  /*7770*/  FFMA R9, R120, R2, R9 ;  /* 0x0000000278097223 */ /* 0x000fe20000000009 */
[----:B------:R-:W-:-:S04]  /*7780*/  IMAD.IADD R120, R23, 0x1, R11 ;  /* 0x0000000117787824 */ /* 0x000fc800078e020b */
[----:B------:R-:W-:Y:S02]  /*7790*/  F2FP.F16.F32.PACK_AB R11, RZ, R9 ;  /* 0x00000009ff0b723e */ /* 0x000fe400000000ff */
[----:B------:R-:W-:Y:S02]  /*77a0*/  IADD3.X R9, R5, UR4, RZ, P1, !PT ;  /* 0x0000000405097c10 */ /* 0x000fe40008ffe4ff */
[----:B------:R-:W-:-:S03]  /*77b0*/  LEA.HI.X R7, R10, R13, R120, 0x1, P3 ;  /* 0x0000000d0a077211 */ /* 0x000fc600018f0c78 */
[----:B------:R0:W-:Y:S01]  /*77c0*/  @P4 STG.E.U16 desc[UR36][R8.64], R11 ;  /* 0x0000000b08004986 */ /* 0x0001e2000c101524 */
[----:B------:R-:W-:Y:S05]  /*77d0*/  @!P2 BRA `(.L_x_224) ;  /* 0x000000000004a947 */ /* 0x000fea0003800000 */
[----:B------:R1:W5:Y:S02]  /*77e0*/  LDG.E.LTC128B.U16 R221, desc[UR36][R6.64+0x2] ;  /* 0x0000022406dd7981 */ /* 0x000364000c1e1520 */
.L_x_224:
[----:B------:R-:W-:Y:S05]  /*77f0*/  BSYNC B1 ;  /* 0x0000000000017941 */ /* 0x000fea0003800000 */
.L_x_223:
[----:B0----5:R-:W-:Y:S01]  /*7800*/  HADD2.F32 R11, -RZ, R221.H0_H0 ;  /* 0x200000ddff0b7230 */ /* 0x021fe20000004100 */
[----:B------:R-:W-:Y:S01]  /*7810*/  ISETP.GT.AND P1, PT, R3, 0x88, PT ;  /* 0x000000880300780c */ /* 0x000fe20003f24270 */
[----:B------:R-:W-:Y:S01]  /*7820*/  IMAD.WIDE.U32 R222, R222, R14, R218 ;  /* 0x0000000edede7225 */ /* 0x000fe200078e00da */
[----:B------:R-:W-:Y:S03]  /*7830*/  BSSY B1, `(.L_x_225) ;  /* 0x000000f000017945 */ /* 0x000fe60003800000 */
[----:B------:R-:W-:Y:S01]  /*7840*/  FMUL R10, R11, R16 ;  /* 0x000000100b0a7220 */ /* 0x000fe20000400000 */
[----:B------:R-:W-:Y:S01]  /*7850*/  ISETP.GT.AND P3, PT, R0, RZ, P1 ;  /* 0x000000ff0000720c */ /* 0x000fe20000f64270 */
[----:B------:R-:W-:Y:S01]  /*7860*/  IMAD.IADD R223, R224, 0x1, R223 ;  /* 0x00000001e0df7824 */ /* 0x000fe200078e02df */
[----:B------:R-:W-:Y:S01]  /*7870*/  IADD3 R11, P4, R216, R222, RZ ;  /* 0x000000ded80b7210 */ /* 0x000fe20007f9e0ff */
[----:B------:R-:W-:Y:S01]  /*7880*/  FFMA R10, R121, R2, R10 ;  /* 0x00000002790a7223 */ /* 0x000fe2000000000a */
[----:B------:R-:W-:-:S03]  /*7890*/  IADD3 R222, P5, R18, R222, RZ ;  /* 0x000000de12de7210 */ /* 0x000fc60007fbe0ff */
[----:B------:R-:W-:Y:S01]  /*78a0*/  IMAD.X R120, R223, 0x1, R21, P4 ;  /* 0x00000001df787824 */ /* 0x000fe200020e0615 */
[----:B------:R-:W-:Y:S01]  /*78b0*/  F2FP.F16.F32.PACK_AB R121, RZ, R10 ;  /* 0x0000000aff79723e */ /* 0x000fe200000000ff */
[----:B------:R-:W-:Y:S01]  /*78c0*/  IMAD.X R223, R19, 0x1, R223, P5 ;  /* 0x0000000113df7824 */ /* 0x000fe200028e06df */
[----:B------:R-:W-:-:S03]  /*78d0*/  LEA R10, P4, R11, R12, 0x1 ;  /* 0x0000000c0b0a7211 */ /* 0x000fc600078808ff */
[----:B------:R0:W-:Y:S01]  /*78e0*/  @P2 STG.E.U16 desc[UR36][R8.64+0x2], R121 ;  /* 0x0000027908002986 */ /* 0x0001e2000c101524 */
[----:B------:R-:W-:Y:S01]  /*78f0*/  LEA.HI.X R11, R11, R13, R120, 0x1, P4 ;  /* 0x0000000d0b0b7211 */ /* 0x000fe200020f0c78 */
[----:B------:R-:W-:Y:S08]  /*7900*/  @!P3 BRA `(.L_x_226) ;  /* 0x000000000004b947 */ /* 0x000ff00003800000 */
[----:B------:R2:W5:Y:S02]  /*7910*/  LDG.E.LTC128B.U16 R221, desc[UR36][R10.64] ;  /* 0x000000240add7981 */ /* 0x000564000c1e1520 */
.L_x_226:
[----:B------:R-:W-:Y:S05]  /*7920*/  BSYNC B1 ;  /* 0x0000000000017941 */ /* 0x000fea0003800000 */
.L_x_225:
[----:B--2--5:R-:W-:Y:S01]  /*7930*/  HADD2.F32 R11, -RZ, R221.H0_H0 ;  /* 0x200000ddff0b7230 */ /* 0x024fe20000004100 */
[----:B------:R-:W-:Y:S01]  /*7940*/  IADD3 R120, P2, R8, R226, RZ ;  /* 0x000000e208787210 */ /* 0x000fe20007f5e0ff */
[----:B------:R-:W-:Y:S01]  /*7950*/  IMAD.WIDE.U32 R222, R22, UR43, R222 ;  /* 0x0000002b16de7c25 */ /* 0x000fe2000f8e00de */
[----:B------:R-:W-:Y:S03]  /*7960*/  BSSY B1, `(.L_x_227) ;  /* 0x000000c000017945 */ /* 0x000fe60003800000 */
[----:B------:R-:W-:Y:S01]  /*7970*/  FMUL R11, R11, R16 ;  /* 0x000000100b0b7220 */ /* 0x000fe20000400000 */
[----:B0-----:R-:W-:Y:S01]  /*7980*/  IMAD.IADD R121, R23, 0x1, R223 ;  /* 0x0000000117797824 */ /* 0x001fe200078e02df */
[----:B------:R-:W-:Y:S02]  /*7990*/  LEA R10, P4, R222, R12, 0x1 ;  /* 0x0000000cde0a7211 */ /* 0x000fe400078808ff */
[----:B------:R-:W-:-:S05]  /*79a0*/  FFMA R11, R122, R2, R11 ;  /* 0x000000027a0b7223 */ /* 0x000fca000000000b */
[----:B------:R-:W-:Y:S02]  /*79b0*/  F2FP.F16.F32.PACK_AB R122, RZ, R11 ;  /* 0x0000000bff7a723e */ /* 0x000fe400000000ff */
[----:B------:R-:W-:Y:S01]  /*79c0*/  LEA.HI.X R11, R222, R13, R121, 0x1, P4 ;  /* 0x0000000dde0b7211 */ /* 0x000fe200020f0c79 */
[----:B------:R-:W-:Y:S01]  /*79d0*/  IMAD.X R121, R9, 0x1, R225, P2 ;  /* 0x0000000109797824 */ /* 0x000fe200010e06e1 */
[----:B------:R-:W-:-:S04]  /*79e0*/  ISETP.GT.AND P4, PT, R0, 0x1, P1 ;  /* 0x000000010000780c */ /* 0x000fc80000f84270 */
[----:B------:R0:W-:Y:S09]  /*79f0*/  @P3 STG.E.U16 desc[UR36][R120.64], R122 ;  /* 0x0000007a78003986 */ /* 0x0001f2000c101524 */
[----:B------:R-:W-:Y:S05]  /*7a00*/  @!P4 BRA `(.L_x_228) ;  /* 0x000000000004c947 */ /* 0x000fea0003800000 */
[----:B------:R2:W5:Y:S02]  /*7a10*/  LDG.E.LTC128B.U16 R221, desc[UR36][R10.64+0x2] ;  /* 0x000002240add7981 */ /* 0x000564000c1e1520 */
.L_x_228:
[----:B------:R-:W-:Y:S05]  /*7a20*/  BSYNC B1 ;  /* 0x0000000000017941 */ /* 0x000fea0003800000 */
.L_x_227:
[----:B-----5:R-:W-:Y:S01]  /*7a30*/  HADD2.F32 R223, -RZ, R221.H0_H0 ;  /* 0x200000ddffdf7230 */ /* 0x020fe20000004100 */
[----:B------:R-:W-:Y:S01]  /*7a40*/  ISETP.GT.AND P3, PT, R0, 0x8, P0 ;  /* 0x000000080000780c */ /* 0x000fe20000764270 */
[----:B------:R-:W-:Y:S03]  /*7a50*/  BSSY B1, `(.L_x_229) ;  /* 0x0000009000017945 */ /* 0x000fe60003800000 */
[----:B0-----:R-:W-:-:S04]  /*7a60*/  FMUL R122, R223, R16 ;  /* 0x00000010df7a7220 */ /* 0x001fc80000400000 */
[----:B------:R-:W-:Y:S01]  /*7a70*/  FFMA R123, R123, R2, R122 ;  /* 0x000000027b7b7223 */ /* 0x000fe2000000007a */
[----:B------:R-:W-:-:S04]  /*7a80*/  IADD3 R122, P2, R226, R8, RZ ;  /* 0x00000008e27a7210 */ /* 0x000fc80007f5e0ff */
[----:B------:R-:W-:Y:S01]  /*7a90*/  F2FP.F16.F32.PACK_AB R222, RZ, R123 ;  /* 0x0000007bffde723e */ /* 0x000fe200000000ff */
[----:B------:R-:W-:-:S05]  /*7aa0*/  IMAD.X R123, R225, 0x1, R9, P2 ;  /* 0x00000001e17b7824 */ /* 0x000fca00010e0609 */
[----:B------:R0:W-:Y:S01]  /*7ab0*/  @P4 STG.E.U16 desc[UR36][R122.64+0x2], R222 ;  /* 0x000002de7a004986 */ /* 0x0001e2000c101524 */
[----:B------:R-:W-:Y:S05]  /*7ac0*/  @!P3 BRA `(.L_x_230) ;  /* 0x000000000004b947 */ /* 0x000fea0003800000 */
[----:B------:R3:W5:Y:S02]  /*7ad0*/  LDG.E.LTC128B.U16 R221, desc[UR36][R6.64+0x10] ;  /* 0x0000102406dd7981 */ /* 0x000764000c1e1520 */
.L_x_230:
[----:B------:R-:W-:Y:S05]  /*7ae0*/  BSYNC B1 ;  /* 0x0000000000017941 */ /* 0x000fea0003800000 */
.L_x_229:
[----:B-----5:R-:W-:Y:S01]  /*7af0*/  HADD2.F32 R223, -RZ, R221.H0_H0 ;  /* 0x200000ddffdf7230 */ /* 0x020fe20000004100 */
[----:B------:R-:W-:Y:S01]  /*7b00*/  ISETP.GT.AND P2, PT, R0, 0x9, P0 ;  /* 0x000000090000780c */ /* 0x000fe20000744270 */
[----:B0-----:R-:W-:Y:S01]  /*7b10*/  @P3 IMAD.MOV.U32 R222, RZ, RZ, R8 ;  /* 0x000000ffffde3224 */ /* 0x001fe200078e0008 */
[----:B------:R-:W-:Y:S02]  /*7b20*/  BSSY B1, `(.L_x_231) ;  /* 0x0000009000017945 */ /* 0x000fe40003800000 */
[----:B------:R-:W-:-:S04]  /*7b30*/  FMUL R223, R223, R16 ;  /* 0x00000010dfdf7220 */ /* 0x000fc80000400000 */
[----:B------:R-:W-:-:S05]  /*7b40*/  FFMA R223, R124, R2, R223 ;  /* 0x000000027cdf7223 */ /* 0x000fca00000000df */
[----:B------:R-:W-:-:S04]  /*7b50*/  F2FP.F16.F32.PACK_AB R223, RZ, R223 ;  /* 0x000000dfffdf723e */ /* 0x000fc800000000ff */
[----:B------:R-:W-:Y:S01]  /*7b60*/  PRMT R124, R223, 0x7610, R124 ;  /* 0x00007610df7c7816 */ /* 0x000fe2000000007c */
[----:B------:R-:W-:-:S05]  /*7b70*/  @P3 IMAD.MOV.U32 R223, RZ, RZ, R9 ;  /* 0x000000ffffdf3224 */ /* 0x000fca00078e0009 */
[----:B------:R0:W-:Y:S01]  /*7b80*/  @P3 STG.E.U16 desc[UR36][R222.64+0x10], R124 ;  /* 0x0000107cde003986 */ /* 0x0001e2000c101524 */
[----:B------:R-:W-:Y:S05]  /*7b90*/  @!P2 BRA `(.L_x_232) ;  /* 0x000000000004a947 */ /* 0x000fea0003800000 */
[----:B------:R4:W5:Y:S02]  /*7ba0*/  LDG.E.LTC128B.U16 R221, desc[UR36][R6.64+0x12] ;  /* 0x0000122406dd7981 */ /* 0x000964000c1e1520 */
.L_x_232:
[----:B------:R-:W-:Y:S05]  /*7bb0*/  BSYNC B1 ;  /* 0x0000000000017941 */ /* 0x000fea0003800000 */
.L_x_231:
[----:B0----5:R-:W-:Y:S01]  /*7bc0*/  HADD2.F32 R223, -RZ, R221.H0_H0 ;  /* 0x200000ddffdf7230 */ /* 0x021fe20000004100 */
[----:B------:R-:W-:Y:S01]  /*7bd0*/  ISETP.GT.AND P3, PT, R0, 0x8, P1 ;  /* 0x000000080000780c */ /* 0x000fe20000f64270 */
[----:B------:R-:W-:Y:S03]  /*7be0*/  BSSY B1, `(.L_x_233) ;  /* 0x0000007000017945 */ /* 0x000fe60003800000 */
[----:B------:R-:W-:-:S04]  /*7bf0*/  FMUL R124, R223, R16 ;  /* 0x00000010df7c7220 */ /* 0x000fc80000400000 */
[----:B------:R-:W-:-:S05]  /*7c00*/  FFMA R124, R125, R2, R124 ;  /* 0x000000027d7c7223 */ /* 0x000fca000000007c */
[----:B------:R-:W-:-:S05]  /*7c10*/  F2FP.F16.F32.PACK_AB R124, RZ, R124 ;  /* 0x0000007cff7c723e */ /* 0x000fca00000000ff */
[----:B------:R0:W-:Y:S01]  /*7c20*/  @P2 STG.E.U16 desc[UR36][R8.64+0x12], R124 ;  /* 0x0000127c08002986 */ /* 0x0001e2000c101524 */
[----:B------:R-:W-:Y:S05]  /*7c30*/  @!P3 BRA `(.L_x_234) ;  /* 0x000000000004b947 */ /* 0x000fea0003800000 */
[----:B------:R0:W5:Y:S02]  /*7c40*/  LDG.E.LTC128B.U16 R221, desc[UR36][R10.64+0x10] ;  /* 0x000010240add7981 */ /* 0x000164000c1e1520 */
.L_x_234:
[----:B------:R-:W-:Y:S05]  /*7c50*/  BSYNC B1 ;  /* 0x0000000000017941 */ /* 0x000fea0003800000 */
.L_x_233:
[----:B-----5:R-:W-:Y:S01]  /*7c60*/  HADD2.F32 R125, -RZ, R221.H0_H0 ;  /* 0x200000ddff7d7230 */ /* 0x020fe20000004100 */
        /* <DEDUP_REMOVED lines=8> */
.L_x_236:
[----:B------:R-:W-:Y:S05]  /*7cf0*/  BSYNC B1 ;  /* 0x0000000000017941 */ /* 0x000fea0003800000 */
.L_x_235:
        /* <DEDUP_REMOVED lines=9> */
.L_x_238:
[----:B------:R-:W-:Y:S05]  /*7d90*/  BSYNC B1 ;  /* 0x0000000000017941 */ /* 0x000fea0003800000 */
.L_x_237:
        /* <DEDUP_REMOVED lines=12> */
.L_x_240:
[----:B------:R-:W-:Y:S05]  /*7e60*/  BSYNC B1 ;  /* 0x0000000000017941 */ /* 0x000fea0003800000 */
.L_x_239:
        /* <DEDUP_REMOVED lines=9> */
.L_x_242:
[----:B------:R-:W-:Y:S05]  /*7f00*/  BSYNC B1 ;  /* 0x0000000000017941 */ /* 0x000fea0003800000 */
.L_x_241:
        /* <DEDUP_REMOVED lines=9> */
.L_x_244:
[----:B------:R-:W-:Y:S05]  /*7fa0*/  BSYNC B1 ;  /* 0x0000000000017941 */ /* 0x000fea0003800000 */
.L_x_243:
        /* <DEDUP_REMOVED lines=9> */
.L_x_246:
[----:B------:R-:W-:Y:S05]  /*8040*/  BSYNC B1 ;  /* 0x0000000000017941 */ /* 0x000fea0003800000 */
.L_x_245:
        /* <DEDUP_REMOVED lines=12> */
.L_x_248:
[----:B------:R-:W-:Y:S05]  /*8110*/  BSYNC B1 ;  /* 0x0000000000017941 */ /* 0x000fea0003800000 */
.L_x_247:
        /* <DEDUP_REMOVED lines=9> */
.L_x_250:
[----:B------:R-:W-:Y:S05]  /*81b0*/  BSYNC B1 ;  /* 0x0000000000017941 */ /* 0x000fea0003800000 */
.L_x_249:
        /* <DEDUP_REMOVED lines=9> */
.L_x_252:
[----:B------:R-:W-:Y:S05]  /*8250*/  BSYNC B1 ;  /* 0x0000000000017941 */ /* 0x000fea0003800000 */
.L_x_251:
        /* <DEDUP_REMOVED lines=9> */
.L_x_254:
[----:B------:R-:W-:Y:S05]  /*82f0*/  BSYNC B1 ;  /* 0x0000000000017941 */ /* 0x000fea0003800000 */
.L_x_253:
        /* <DEDUP_REMOVED lines=12> */
.L_x_256:
[----:B------:R-:W-:Y:S05]  /*83c0*/  BSYNC B1 ;  /* 0x0000000000017941 */ /* 0x000fea0003800000 */
.L_x_255:
        /* <DEDUP_REMOVED lines=9> */
.L_x_258:
[----:B------:R-:W-:Y:S05]  /*8460*/  BSYNC B1 ;  /* 0x0000000000017941 */ /* 0x000fea0003800000 */
.L_x_257:
        /* <DEDUP_REMOVED lines=9> */
.L_x_260:
[----:B------:R-:W-:Y:S05]  /*8500*/  BSYNC B1 ;  /* 0x0000000000017941 */ /* 0x000fea0003800000 */
.L_x_259:
        /* <DEDUP_REMOVED lines=9> */
.L_x_262:
[----:B------:R-:W-:Y:S05]  /*85a0*/  BSYNC B1 ;  /* 0x0000000000017941 */ /* 0x000fea0003800000 */
.L_x_261:
        /* <DEDUP_REMOVED lines=12> */
.L_x_264:
[----:B------:R-:W-:Y:S05]  /*8670*/  BSYNC B1 ;  /* 0x0000000000017941 */ /* 0x000fea0003800000 */
.L_x_263:
        /* <DEDUP_REMOVED lines=9> */
.L_x_266:
[----:B------:R-:W-:Y:S05]  /*8710*/  BSYNC B1 ;  /* 0x0000000000017941 */ /* 0x000fea0003800000 */
.L_x_265:
        /* <DEDUP_REMOVED lines=9> */
.L_x_268:
[----:B------:R-:W-:Y:S05]  /*87b0*/  BSYNC B1 ;  /* 0x0000000000017941 */ /* 0x000fea0003800000 */
.L_x_267:
        /* <DEDUP_REMOVED lines=9> */
.L_x_270:
[----:B------:R-:W-:Y:S05]  /*8850*/  BSYNC B1 ;  /* 0x0000000000017941 */ /* 0x000fea0003800000 */
.L_x_269:
        /* <DEDUP_REMOVED lines=12> */
.L_x_272:
[----:B------:R-:W-:Y:S05]  /*8920*/  BSYNC B1 ;  /* 0x0000000000017941 */ /* 0x000fea0003800000 */
.L_x_271:
        /* <DEDUP_REMOVED lines=9> */
.L_x_274:
[----:B------:R-:W-:Y:S05]  /*89c0*/  BSYNC B1 ;  /* 0x0000000000017941 */ /* 0x000fea0003800000 */
.L_x_273:
        /* <DEDUP_REMOVED lines=9> */
.L_x_276:
[----:B------:R-:W-:Y:S05]  /*8a60*/  BSYNC B1 ;  /* 0x0000000000017941 */ /* 0x000fea0003800000 */
.L_x_275:
        /* <DEDUP_REMOVED lines=9> */
.L_x_278:
[----:B------:R-:W-:Y:S05]  /*8b00*/  BSYNC B1 ;  /* 0x0000000000017941 */ /* 0x000fea0003800000 */
.L_x_277:
        /* <DEDUP_REMOVED lines=12> */
.L_x_280:
[----:B------:R-:W-:Y:S05]  /*8bd0*/  BSYNC B1 ;  /* 0x0000000000017941 */ /* 0x000fea0003800000 */
.L_x_279:
        /* <DEDUP_REMOVED lines=9> */
.L_x_282:
[----:B------:R-:W-:Y:S05]  /*8c70*/  BSYNC B1 ;  /* 0x0000000000017941 */ /* 0x000fea0003800000 */
.L_x_281:
        /* <DEDUP_REMOVED lines=9> */
.L_x_284:
[----:B------:R-:W-:Y:S05]  /*8d10*/  BSYNC B1 ;  /* 0x0000000000017941 */ /* 0x000fea0003800000 */
.L_x_283:
        /* <DEDUP_REMOVED lines=9> */
.L_x_286:
[----:B------:R-:W-:Y:S05]  /*8db0*/  BSYNC B1 ;  /* 0x0000000000017941 */ /* 0x000fea0003800000 */
.L_x_285:
        /* <DEDUP_REMOVED lines=12> */
.L_x_288:
[----:B------:R-:W-:Y:S05]  /*8e80*/  BSYNC B1 ;  /* 0x0000000000017941 */ /* 0x000fea0003800000 */
.L_x_287:
        /* <DEDUP_REMOVED lines=9> */
.L_x_290:
[----:B------:R-:W-:Y:S05]  /*8f20*/  BSYNC B1 ;  /* 0x0000000000017941 */ /* 0x000fea0003800000 */
.L_x_289:
        /* <DEDUP_REMOVED lines=9> */
.L_x_292:
[----:B------:R-:W-:Y:S05]  /*8fc0*/  BSYNC B1 ;  /* 0x0000000000017941 */ /* 0x000fea0003800000 */
.L_x_291:
        /* <DEDUP_REMOVED lines=9> */
.L_x_294:
[----:B------:R-:W-:Y:S05]  /*9060*/  BSYNC B1 ;  /* 0x0000000000017941 */ /* 0x000fea0003800000 */
.L_x_293:
        /* <DEDUP_REMOVED lines=12> */
.L_x_296:
[----:B------:R-:W-:Y:S05]  /*9130*/  BSYNC B1 ;  /* 0x0000000000017941 */ /* 0x000fea0003800000 */
.L_x_295:
        /* <DEDUP_REMOVED lines=9> */
.L_x_298:
[----:B------:R-:W-:Y:S05]  /*91d0*/  BSYNC B1 ;  /* 0x0000000000017941 */ /* 0x000fea0003800000 */
.L_x_297:
        /* <DEDUP_REMOVED lines=9> */
.L_x_300:
[----:B------:R-:W-:Y:S05]  /*9270*/  BSYNC B1 ;  /* 0x0000000000017941 */ /* 0x000fea0003800000 */
.L_x_299:
        /* <DEDUP_REMOVED lines=9> */
.L_x_302:
[----:B------:R-:W-:Y:S05]  /*9310*/  BSYNC B1 ;  /* 0x0000000000017941 */ /* 0x000fea0003800000 */
.L_x_301:
        /* <DEDUP_REMOVED lines=12> */
.L_x_304:
[----:B------:R-:W-:Y:S05]  /*93e0*/  BSYNC B1 ;  /* 0x0000000000017941 */ /* 0x000fea0003800000 */
.L_x_303:
        /* <DEDUP_REMOVED lines=9> */
.L_x_306:
[----:B------:R-:W-:Y:S05]  /*9480*/  BSYNC B1 ;  /* 0x0000000000017941 */ /* 0x000fea0003800000 */
.L_x_305:
        /* <DEDUP_REMOVED lines=9> */
.L_x_308:
[----:B------:R-:W-:Y:S05]  /*9520*/  BSYNC B1 ;  /* 0x0000000000017941 */ /* 0x000fea0003800000 */
.L_x_307:
        /* <DEDUP_REMOVED lines=9> */
.L_x_310:
[----:B------:R-:W-:Y:S05]  /*95c0*/  BSYNC B1 ;  /* 0x0000000000017941 */ /* 0x000fea0003800000 */
.L_x_309:
        /* <DEDUP_REMOVED lines=12> */
.L_x_312:
[----:B------:R-:W-:Y:S05]  /*9690*/  BSYNC B1 ;  /* 0x0000000000017941 */ /* 0x000fea0003800000 */
.L_x_311:
        /* <DEDUP_REMOVED lines=9> */
.L_x_314:
[----:B------:R-:W-:Y:S05]  /*9730*/  BSYNC B1 ;  /* 0x0000000000017941 */ /* 0x000fea0003800000 */
.L_x_313:
        /* <DEDUP_REMOVED lines=9> */
.L_x_316:
[----:B------:R-:W-:Y:S05]  /*97d0*/  BSYNC B1 ;  /* 0x0000000000017941 */ /* 0x000fea0003800000 */
.L_x_315:
        /* <DEDUP_REMOVED lines=9> */
.L_x_318:
[----:B------:R-:W-:Y:S05]  /*9870*/  BSYNC B1 ;  /* 0x0000000000017941 */ /* 0x000fea0003800000 */
.L_x_317:
        /* <DEDUP_REMOVED lines=12> */
.L_x_320:
[----:B------:R-:W-:Y:S05]  /*9940*/  BSYNC B1 ;  /* 0x0000000000017941 */ /* 0x000fea0003800000 */
.L_x_319:
        /* <DEDUP_REMOVED lines=9> */
.L_x_322:
[----:B------:R-:W-:Y:S05]  /*99e0*/  BSYNC B1 ;  /* 0x0000000000017941 */ /* 0x000fea0003800000 */
.L_x_321:
        /* <DEDUP_REMOVED lines=9> */
.L_x_324:
[----:B------:R-:W-:Y:S05]  /*9a80*/  BSYNC B1 ;  /* 0x0000000000017941 */ /* 0x000fea0003800000 */
.L_x_323:
        /* <DEDUP_REMOVED lines=9> */
.L_x_326:
[----:B------:R-:W-:Y:S05]  /*9b20*/  BSYNC B1 ;  /* 0x0000000000017941 */ /* 0x000fea0003800000 */
.L_x_325:
        /* <DEDUP_REMOVED lines=12> */
.L_x_328:
[----:B------:R-:W-:Y:S05]  /*9bf0*/  BSYNC B1 ;  /* 0x0000000000017941 */ /* 0x000fea0003800000 */
.L_x_327:
        /* <DEDUP_REMOVED lines=9> */
.L_x_330:
[----:B------:R-:W-:Y:S05]  /*9c90*/  BSYNC B1 ;  /* 0x0000000000017941 */ /* 0x000fea0003800000 */
.L_x_329:
        /* <DEDUP_REMOVED lines=9> */
.L_x_332:
[----:B------:R-:W-:Y:S05]  /*9d30*/  BSYNC B1 ;  /* 0x0000000000017941 */ /* 0x000fea0003800000 */
.L_x_331:
        /* <DEDUP_REMOVED lines=9> */
.L_x_334:
[----:B------:R-:W-:Y:S05]  /*9dd0*/  BSYNC B1 ;  /* 0x0000000000017941 */ /* 0x000fea0003800000 */
.L_x_333:
        /* <DEDUP_REMOVED lines=12> */
.L_x_336:
[----:B------:R-:W-:Y:S05]  /*9ea0*/  BSYNC B1 ;  /* 0x0000000000017941 */ /* 0x000fea0003800000 */
.L_x_335:
        /* <DEDUP_REMOVED lines=9> */
.L_x_338:
[----:B------:R-:W-:Y:S05]  /*9f40*/  BSYNC B1 ;  /* 0x0000000000017941 */ /* 0x000fea0003800000 */
.L_x_337:
        /* <DEDUP_REMOVED lines=9> */
.L_x_340:
[----:B------:R-:W-:Y:S05]  /*9fe0*/  BSYNC B1 ;  /* 0x0000000000017941 */ /* 0x000fea0003800000 */
.L_x_339:
        /* <DEDUP_REMOVED lines=9> */
.L_x_342:
[----:B------:R-:W-:Y:S05]  /*a080*/  BSYNC B1 ;  /* 0x0000000000017941 */ /* 0x000fea0003800000 */
.L_x_341:
        /* <DEDUP_REMOVED lines=12> */
.L_x_344:
[----:B------:R-:W-:Y:S05]  /*a150*/  BSYNC B1 ;  /* 0x0000000000017941 */ /* 0x000fea0003800000 */
.L_x_343:
        /* <DEDUP_REMOVED lines=9> */
.L_x_346:
[----:B------:R-:W-:Y:S05]  /*a1f0*/  BSYNC B1 ;  /* 0x0000000000017941 */ /* 0x000fea0003800000 */
.L_x_345:
        /* <DEDUP_REMOVED lines=9> */
.L_x_348:
[----:B------:R-:W-:Y:S05]  /*a290*/  BSYNC B1 ;  /* 0x0000000000017941 */ /* 0x000fea0003800000 */
.L_x_347:
        /* <DEDUP_REMOVED lines=9> */
.L_x_350:
[----:B------:R-:W-:Y:S05]  /*a330*/  BSYNC B1 ;  /* 0x0000000000017941 */ /* 0x000fea0003800000 */
.L_x_349:
        /* <DEDUP_REMOVED lines=12> */
.L_x_352:
[----:B------:R-:W-:Y:S05]  /*a400*/  BSYNC B1 ;  /* 0x0000000000017941 */ /* 0x000fea0003800000 */
.L_x_351:
        /* <DEDUP_REMOVED lines=9> */
.L_x_354:
[----:B------:R-:W-:Y:S05]  /*a4a0*/  BSYNC B1 ;  /* 0x0000000000017941 */ /* 0x000fea0003800000 */
.L_x_353:
        /* <DEDUP_REMOVED lines=9> */
.L_x_356:
[----:B------:R-:W-:Y:S05]  /*a540*/  BSYNC B1 ;  /* 0x0000000000017941 */ /* 0x000fea0003800000 */
.L_x_355:
        /* <DEDUP_REMOVED lines=9> */
.L_x_358:
[----:B------:R-:W-:Y:S05]  /*a5e0*/  BSYNC B1 ;  /* 0x0000000000017941 */ /* 0x000fea0003800000 */
.L_x_357:
        /* <DEDUP_REMOVED lines=12> */
.L_x_360:
[----:B------:R-:W-:Y:S05]  /*a6b0*/  BSYNC B1 ;  /* 0x0000000000017941 */ /* 0x000fea0003800000 */
.L_x_359:
        /* <DEDUP_REMOVED lines=9> */
.L_x_362:
[----:B------:R-:W-:Y:S05]  /*a750*/  BSYNC B1 ;  /* 0x0000000000017941 */ /* 0x000fea0003800000 */
.L_x_361:
        /* <DEDUP_REMOVED lines=9> */
.L_x_364:
[----:B------:R-:W-:Y:S05]  /*a7f0*/  BSYNC B1 ;  /* 0x0000000000017941 */ /* 0x000fea0003800000 */
.L_x_363:
        /* <DEDUP_REMOVED lines=9> */
.L_x_366:
[----:B------:R-:W-:Y:S05]  /*a890*/  BSYNC B1 ;  /* 0x0000000000017941 */ /* 0x000fea0003800000 */
.L_x_365:
        /* <DEDUP_REMOVED lines=12> */
.L_x_368:
[----:B------:R-:W-:Y:S05]  /*a960*/  BSYNC B1 ;  /* 0x0000000000017941 */ /* 0x000fea0003800000 */
.L_x_367:
        /* <DEDUP_REMOVED lines=9> */
.L_x_370:
[----:B------:R-:W-:Y:S05]  /*aa00*/  BSYNC B1 ;  /* 0x0000000000017941 */ /* 0x000fea0003800000 */
.L_x_369:
        /* <DEDUP_REMOVED lines=9> */
.L_x_372:
[----:B------:R-:W-:Y:S05]  /*aaa0*/  BSYNC B1 ;  /* 0x0000000000017941 */ /* 0x000fea0003800000 */
.L_x_371:
        /* <DEDUP_REMOVED lines=9> */
.L_x_374:
[----:B------:R-:W-:Y:S05]  /*ab40*/  BSYNC B1 ;  /* 0x0000000000017941 */ /* 0x000fea0003800000 */
.L_x_373:
        /* <DEDUP_REMOVED lines=12> */
.L_x_376:
[----:B------:R-:W-:Y:S05]  /*ac10*/  BSYNC B1 ;  /* 0x0000000000017941 */ /* 0x000fea0003800000 */
.L_x_375:
        /* <DEDUP_REMOVED lines=9> */
.L_x_378:
[----:B------:R-:W-:Y:S05]  /*acb0*/  BSYNC B1 ;  /* 0x0000000000017941 */ /* 0x000fea0003800000 */
.L_x_377:
        /* <DEDUP_REMOVED lines=9> */
.L_x_380:
[----:B------:R-:W-:Y:S05]  /*ad50*/  BSYNC B1 ;  /* 0x0000000000017941 */ /* 0x000fea0003800000 */
.L_x_379:
        /* <DEDUP_REMOVED lines=9> */
.L_x_382:
[----:B------:R-:W-:Y:S05]  /*adf0*/  BSYNC B1 ;  /* 0x0000000000017941 */ /* 0x000fea0003800000 */
.L_x_381:
        /* <DEDUP_REMOVED lines=12> */
.L_x_384:
[----:B------:R-:W-:Y:S05]  /*aec0*/  BSYNC B1 ;  /* 0x0000000000017941 */ /* 0x000fea0003800000 */
.L_x_383:
        /* <DEDUP_REMOVED lines=9> */
.L_x_386:
[----:B------:R-:W-:Y:S05]  /*af60*/  BSYNC B1 ;  /* 0x0000000000017941 */ /* 0x000fea0003800000 */
.L_x_385:
        /* <DEDUP_REMOVED lines=9> */
.L_x_388:
[----:B------:R-:W-:Y:S05]  /*b000*/  BSYNC B1 ;  /* 0x0000000000017941 */ /* 0x000fea0003800000 */
.L_x_387:
        /* <DEDUP_REMOVED lines=9> */
.L_x_390:
[----:B------:R-:W-:Y:S05]  /*b0a0*/  BSYNC B1 ;  /* 0x0000000000017941 */ /* 0x000fea0003800000 */
.L_x_389:
        /* <DEDUP_REMOVED lines=12> */
.L_x_392:
[----:B------:R-:W-:Y:S05]  /*b170*/  BSYNC B1 ;  /* 0x0000000000017941 */ /* 0x000fea0003800000 */
.L_x_391:
        /* <DEDUP_REMOVED lines=9> */
.L_x_394:
[----:B------:R-:W-:Y:S05]  /*b210*/  BSYNC B1 ;  /* 0x0000000000017941 */ /* 0x000fea0003800000 */
.L_x_393:
        /* <DEDUP_REMOVED lines=9> */
.L_x_396:
[----:B------:R-:W-:Y:S05]  /*b2b0*/  BSYNC B1 ;  /* 0x0000000000017941 */ /* 0x000fea0003800000 */
.L_x_395:
        /* <DEDUP_REMOVED lines=9> */
.L_x_398:
[----:B------:R-:W-:Y:S05]  /*b350*/  BSYNC B1 ;  /* 0x0000000000017941 */ /* 0x000fea0003800000 */
.L_x_397:
        /* <DEDUP_REMOVED lines=12> */
.L_x_400:
[----:B------:R-:W-:Y:S05]  /*b420*/  BSYNC B1 ;  /* 0x0000000000017941 */ /* 0x000fea0003800000 */
.L_x_399:
        /* <DEDUP_REMOVED lines=9> */
.L_x_402:
[----:B------:R-:W-:Y:S05]  /*b4c0*/  BSYNC B1 ;  /* 0x0000000000017941 */ /* 0x000fea0003800000 */
.L_x_401:
        /* <DEDUP_REMOVED lines=9> */
.L_x_404:
[----:B------:R-:W-:Y:S05]  /*b560*/  BSYNC B1 ;  /* 0x0000000000017941 */ /* 0x000fea0003800000 */
.L_x_403:
        /* <DEDUP_REMOVED lines=9> */
.L_x_406:
[----:B------:R-:W-:Y:S05]  /*b600*/  BSYNC B1 ;  /* 0x0000000000017941 */ /* 0x000fea0003800000 */
.L_x_405:
        /* <DEDUP_REMOVED lines=12> */
.L_x_408:
[----:B------:R-:W-:Y:S05]  /*b6d0*/  BSYNC B1 ;  /* 0x0000000000017941 */ /* 0x000fea0003800000 */
.L_x_407:
[----:B01-345:R-:W-:Y:S01]  /*b6e0*/  HADD2.F32 R7, -RZ, R221.H0_H0 ;  /* 0x200000ddff077230 */ /* 0x03bfe20000004100 */
        /* <DEDUP_REMOVED lines=8> */
.L_x_410:
[----:B------:R-:W-:Y:S05]  /*b770*/  BSYNC B1 ;  /* 0x0000000000017941 */ /* 0x000fea0003800000 */
.L_x_409:
[----:B-----5:R-:W-:Y:S01]  /*b780*/  HADD2.F32 R7, -RZ, R221.H0_H0 ;  /* 0x200000ddff077230 */ /* 0x020fe20000004100 */
[----:B------:R-:W-:Y:S01]  /*b790*/  ISETP.GT.AND P1, PT, R0, 0xb9, P1 ;  /* 0x000000b90000780c */ /* 0x000fe20000f24270 */
[----:B------:R-:W-:Y:S01]  /*b7a0*/  BSSY B1, `(.L_x_411) ;  /* 0x0000008000017945 */ /* 0x000fe20003800000 */
[----:B------:R-:W-:Y:S02]  /*b7b0*/  IADD3 R125, P0, R220, 0x100, RZ ;  /* 0x00000100dc7d7810 */ /* 0x000fe40007f1e0ff */
[----:B------:R-:W-:-:S04]  /*b7c0*/  FMUL R7, R7, R16 ;  /* 0x0000001007077220 */ /* 0x000fc80000400000 */
[----:B------:R-:W-:-:S05]  /*b7d0*/  FFMA R7, R214, R2, R7 ;  /* 0x00000002d6077223 */ /* 0x000fca0000000007 */
[----:B------:R-:W-:-:S05]  /*b7e0*/  F2FP.F16.F32.PACK_AB R7, RZ, R7 ;  /* 0x00000007ff07723e */ /* 0x000fca00000000ff */
[----:B------:R3:W-:Y:S01]  /*b7f0*/  @P2 STG.E.U16 desc[UR36][R120.64+0x170], R7 ;  /* 0x0001700778002986 */ /* 0x0007e2000c101524 */
[----:B------:R-:W-:Y:S05]  /*b800*/  @!P1 BRA `(.L_x_412) ;  /* 0x0000000000049947 */ /* 0x000fea0003800000 */
[----:B------:R4:W5:Y:S02]  /*b810*/  LDG.E.LTC128B.U16 R221, desc[UR36][R10.64+0x172] ;  /* 0x000172240add7981 */ /* 0x000964000c1e1520 */
.L_x_412:
[----:B------:R-:W-:Y:S05]  /*b820*/  BSYNC B1 ;  /* 0x0000000000017941 */ /* 0x000fea0003800000 */
.L_x_411:
[----:B---3-5:R-:W-:Y:S01]  /*b830*/  HADD2.F32 R7, -RZ, R221.H0_H0 ;  /* 0x200000ddff077230 */ /* 0x028fe20000004100 */
[----:B------:R-:W-:Y:S01]  /*b840*/  BSSY B1, `(.L_x_413) ;  /* 0x0000011000017945 */ /* 0x000fe20003800000 */
[----:B0-----:R-:W-:Y:S01]  /*b850*/  IMAD.X R9, RZ, RZ, UR7, P0 ;  /* 0x00000007ff097e24 */ /* 0x001fe200080e06ff */
[----:B------:R-:W-:Y:S02]  /*b860*/  ISETP.GT.AND P0, PT, R3, 0x100, PT ;  /* 0x000001000300780c */ /* 0x000fe40003f04270 */
[----:B------:R-:W-:Y:S01]  /*b870*/  FMUL R6, R7, R16 ;  /* 0x0000001007067220 */ /* 0x000fe20000400000 */
[----:B------:R-:W-:Y:S01]  /*b880*/  IMAD R8, R9, R14, RZ ;  /* 0x0000000e09087224 */ /* 0x000fe200078e02ff */
[----:B------:R-:W-:Y:S02]  /*b890*/  ISETP.GT.AND P4, PT, R0, RZ, P0 ;  /* 0x000000ff0000720c */ /* 0x000fe40000784270 */
[----:B------:R-:W-:Y:S01]  /*b8a0*/  FFMA R215, R215, R2, R6 ;  /* 0x00000002d7d77223 */ /* 0x000fe20000000006 */
[----:B------:R-:W-:-:S02]  /*b8b0*/  IMAD R15, R125, R15, R8 ;  /* 0x0000000f7d0f7224 */ /* 0x000fc400078e0208 */
[----:B------:R-:W-:Y:S02]  /*b8c0*/  IMAD.WIDE.U32 R6, R125, R14, R20 ;  /* 0x0000000e7d067225 */ /* 0x000fe400078e0014 */
[----:B------:R-:W-:Y:S02]  /*b8d0*/  F2FP.F16.F32.PACK_AB R215, RZ, R215 ;  /* 0x000000d7ffd7723e */ /* 0x000fe400000000ff */
[----:B------:R-:W-:Y:S01]  /*b8e0*/  IMAD.IADD R7, R7, 0x1, R15 ;  /* 0x0000000107077824 */ /* 0x000fe200078e020f */
[C---:B------:R-:W-:Y:S02]  /*b8f0*/  LEA R8, P2, R6.reuse, R12, 0x1 ;  /* 0x0000000c06087211 */ /* 0x040fe400078408ff */
[----:B------:R0:W-:Y:S02]  /*b900*/  @P1 STG.E.U16 desc[UR36][R122.64+0x172], R215 ;  /* 0x000172d77a001986 */ /* 0x0001e4000c101524 */
[----:B------:R-:W-:Y:S01]  /*b910*/  LEA.HI.X R9, R6, R13, R7, 0x1, P2 ;  /* 0x0000000d06097211 */ /* 0x000fe200010f0c07 */
[----:B------:R-:W-:Y:S01]  /*b920*/  IMAD.WIDE.U32 R6, R125, R14, R18 ;  /* 0x0000000e7d067225 */ /* 0x000fe200078e0012 */
[----:B------:R-:W-:Y:S07]  /*b930*/  @!P4 BRA `(.L_x_414) ;  /* 0x000000000004c947 */ /* 0x000fee0003800000 */
[----:B------:R3:W5:Y:S02]  /*b940*/  LDG.E.LTC128B.U16 R221, desc[UR36][R8.64] ;  /* 0x0000002408dd7981 */ /* 0x000764000c1e1520 */
.L_x_414:
[----:B------:R-:W-:Y:S05]  /*b950*/  BSYNC B1 ;  /* 0x0000000000017941 */ /* 0x000fea0003800000 */
.L_x_413:
[----:B---3-5:R-:W-:Y:S01]  /*b960*/  HADD2.F32 R9, -RZ, R221.H0_H0 ;  /* 0x200000ddff097230 */ /* 0x028fe20000004100 */
[----:B------:R-:W-:Y:S01]  /*b970*/  ISETP.GT.AND P2, PT, R0, 0x1, P0 ;  /* 0x000000010000780c */ /* 0x000fe20000744270 */
[----:B------:R-:W-:Y:S01]  /*b980*/  IMAD.U32 R121, RZ, RZ, UR8 ;  /* 0x00000008ff797e24 */ /* 0x000fe2000f8e00ff */
[----:B------:R-:W-:Y:S01]  /*b990*/  BSSY B1, `(.L_x_415) ;  /* 0x000000f000017945 */ /* 0x000fe20003800000 */
[----:B-12-4-:R-:W-:Y:S02]  /*b9a0*/  IMAD.U32 R10, RZ, RZ, UR9 ;  /* 0x00000009ff0a7e24 */ /* 0x016fe4000f8e00ff */
[----:B------:R-:W-:Y:S01]  /*b9b0*/  FMUL R11, R9, R16 ;  /* 0x00000010090b7220 */ /* 0x000fe20000400000 */
[----:B------:R-:W-:Y:S01]  /*b9c0*/  IMAD.IADD R7, R15, 0x1, R7 ;  /* 0x000000010f077824 */ /* 0x000fe200078e0207 */
[C---:B------:R-:W-:Y:S02]  /*b9d0*/  LEA R4, P1, R121.reuse, R4, 0x9 ;  /* 0x0000000479047211 */ /* 0x040fe400078248ff */
[----:B------:R-:W-:Y:S01]  /*b9e0*/  FFMA R11, R24, R2, R11 ;  /* 0x00000002180b7223 */ /* 0x000fe2000000000b */
[----:B------:R-:W-:Y:S01]  /*b9f0*/  IMAD.WIDE.U32 R8, R22, UR43, R6 ;  /* 0x0000002b16087c25 */ /* 0x000fe2000f8e0006 */
[----:B------:R-:W-:-:S03]  /*ba00*/  LEA.HI.X R5, R121, R5, R10, 0x9, P1 ;  /* 0x0000000579057211 */ /* 0x000fc600008f4c0a */
[----:B------:R-:W-:Y:S01]  /*ba10*/  F2FP.F16.F32.PACK_AB R11, RZ, R11 ;  /* 0x0000000bff0b723e */ /* 0x000fe200000000ff */
[----:B------:R-:W-:Y:S01]  /*ba20*/  IMAD.IADD R7, R23, 0x1, R9 ;  /* 0x0000000117077824 */ /* 0x000fe200078e0209 */
[----:B------:R-:W-:-:S03]  /*ba30*/  LEA R6, P3, R8, R12, 0x1 ;  /* 0x0000000c08067211 */ /* 0x000fc600078608ff */
[----:B------:R1:W-:Y:S01]  /*ba40*/  @P4 STG.E.U16 desc[UR36][R4.64], R11 ;  /* 0x0000000b04004986 */ /* 0x0003e2000c101524 */
[----:B------:R-:W-:Y:S01]  /*ba50*/  LEA.HI.X R7, R8, R13, R7, 0x1, P3 ;  /* 0x0000000d08077211 */ /* 0x000fe200018f0c07 */
[----:B------:R-:W-:Y:S08]  /*ba60*/  @!P2 BRA `(.L_x_416) ;  /* 0x000000000004a947 */ /* 0x000ff00003800000 */
[----:B------:R2:W5:Y:S02]  /*ba70*/  LDG.E.LTC128B.U16 R221, desc[UR36][R6.64+0x2] ;  /* 0x0000022406dd7981 */ /* 0x000564000c1e1520 */
.L_x_416:
[----:B------:R-:W-:Y:S05]  /*ba80*/  BSYNC B1 ;  /* 0x0000000000017941 */ /* 0x000fea0003800000 */
.L_x_415:
[----:B-----5:R-:W-:Y:S01]  /*ba90*/  HADD2.F32 R9, -RZ, R221.H0_H0 ;  /* 0x200000ddff097230 */ /* 0x020fe20000004100 */
[----:B------:R-:W-:Y:S01]  /*baa0*/  ISETP.GT.AND P1, PT, R3, 0x108, PT ;  /* 0x000001080300780c */ /* 0x000fe20003f24270 */
[----:B-1----:R-:W-:Y:S01]  /*bab0*/  IMAD.WIDE.U32 R10, R125, R14, R218 ;  /* 0x0000000e7d0a7225 */ /* 0x002fe200078e00da */
        /* <DEDUP_REMOVED lines=8> */
[----:B------:R-:W-:Y:S02]  /*bb40*/  F2FP.F16.F32.PACK_AB R3, RZ, R8 ;  /* 0x00000008ff03723e */ /* 0x000fe400000000ff */
[----:B------:R-:W-:-:S03]  /*bb50*/  LEA R8, P4, R216, R12, 0x1 ;  /* 0x0000000cd8087211 */ /* 0x000fc600078808ff */
[----:B------:R1:W-:Y:S01]  /*bb60*/  @P2 STG.E.U16 desc[UR36][R4.64+0x2], R3 ;  /* 0x0000020304002986 */ /* 0x0003e2000c101524 */
[----:B------:R-:W-:Y:S01]  /*bb70*/  LEA.HI.X R9, R216, R13, R20, 0x1, P4 ;  /* 0x0000000dd8097211 */ /* 0x000fe200020f0c14 */
[----:B------:R-:W-:Y:S08]  /*bb80*/  @!P3 BRA `(.L_x_418) ;  /* 0x000000000004b947 */ /* 0x000ff00003800000 */
[----:B------:R3:W5:Y:S02]  /*bb90*/  LDG.E.LTC128B.U16 R221, desc[UR36][R8.64] ;  /* 0x0000002408dd7981 */ /* 0x000764000c1e1520 */
.L_x_418:
[----:B------:R-:W-:Y:S05]  /*bba0*/  BSYNC B1 ;  /* 0x0000000000017941 */ /* 0x000fea0003800000 */
.L_x_417:
[----:B-1---5:R-:W-:Y:S01]  /*bbb0*/  HADD2.F32 R3, -RZ, R221.H0_H0 ;  /* 0x200000ddff037230 */ /* 0x022fe20000004100 */
[----:B------:R-:W-:Y:S01]  /*bbc0*/  IADD3 R226, P2, R4, R226, RZ ;  /* 0x000000e204e27210 */ /* 0x000fe20007f5e0ff */
[----:B------:R-:W-:Y:S01]  /*bbd0*/  IMAD.X R11, R19, 0x1, R15, P5 ;  /* 0x00000001130b7824 */ /* 0x000fe200028e060f */
[----:B------:R-:W-:Y:S01]  /*bbe0*/  ISETP.GT.AND P5, PT, R0, 0x1, P1 ;  /* 0x000000010000780c */ /* 0x000fe20000fa4270 */
[----:B------:R-:W-:Y:S01]  /*bbf0*/  BSSY B1, `(.L_x_419) ;  /* 0x000000c000017945 */ /* 0x000fe20003800000 */
[----:B------:R-:W-:Y:S01]  /*bc00*/  FMUL R3, R3, R16 ;  /* 0x0000001003037220 */ /* 0x000fe20000400000 */
[----:B------:R-:W-:Y:S02]  /*bc10*/  IMAD.X R227, R5, 0x1, R225, P2 ;  /* 0x0000000105e37824 */ /* 0x000fe400010e06e1 */
[----:B---3--:R-:W-:-:S04]  /*bc20*/  IMAD.WIDE.U32 R8, R22, UR43, R10 ;  /* 0x0000002b16087c25 */ /* 0x008fc8000f8e000a */
[----:B------:R-:W-:Y:S01]  /*bc30*/  FFMA R3, R26, R2, R3 ;  /* 0x000000021a037223 */ /* 0x000fe20000000003 */
[----:B------:R-:W-:Y:S01]  /*bc40*/  IMAD.IADD R23, R23, 0x1, R9 ;  /* 0x0000000117177824 */ /* 0x000fe200078e0209 */
[----:B------:R-:W-:-:S03]  /*bc50*/  LEA R12, P4, R8, R12, 0x1 ;  /* 0x0000000c080c7211 */ /* 0x000fc600078808ff */
[----:B------:R-:W-:Y:S02]  /*bc60*/  F2FP.F16.F32.PACK_AB R3, RZ, R3 ;  /* 0x00000003ff03723e */ /* 0x000fe400000000ff */
[----:B------:R-:W-:-:S03]  /*bc70*/  LEA.HI.X R13, R8, R13, R23, 0x1, P4 ;  /* 0x0000000d080d7211 */ /* 0x000fc600020f0c17 */
[----:B------:R1:W-:Y:S01]  /*bc80*/  @P3 STG.E.U16 desc[UR36][R226.64], R3 ;  /* 0x00000003e2003986 */ /* 0x0003e2000c101524 */
[----:B------:R-:W-:Y:S05]  /*bc90*/  @!P5 BRA `(.L_x_420) ;  /* 0x000000000004d947 */ /* 0x000fea0003800000 */
[----:B------:R3:W5:Y:S02]  /*bca0*/  LDG.E.LTC128B.U16 R221, desc[UR36][R12.64+0x2] ;  /* 0x000002240cdd7981 */ /* 0x000764000c1e1520 */
.L_x_420:
[----:B------:R-:W-:Y:S05]  /*bcb0*/  BSYNC B1 ;  /* 0x0000000000017941 */ /* 0x000fea0003800000 */
.L_x_419:
[----:B-1---5:R-:W-:Y:S01]  /*bcc0*/  HADD2.F32 R3, -RZ, R221.H0_H0 ;  /* 0x200000ddff037230 */ /* 0x022fe20000004100 */
[----:B------:R-:W-:Y:S01]  /*bcd0*/  ISETP.GT.AND P2, PT, R0, 0x8, P0 ;  /* 0x000000080000780c */ /* 0x000fe20000744270 */
[----:B------:R-:W-:Y:S01]  /*bce0*/  @P5 IMAD.MOV.U32 R9, RZ, RZ, R227 ;  /* 0x000000ffff095224 */ /* 0x000fe200078e00e3 */
        /* <DEDUP_REMOVED lines=9> */
.L_x_422:
[----:B------:R-:W-:Y:S05]  /*bd80*/  BSYNC B1 ;  /* 0x0000000000017941 */ /* 0x000fea0003800000 */
.L_x_421:
[----:B-1---5:R-:W-:Y:S01]  /*bd90*/  HADD2.F32 R3, -RZ, R221.H0_H0 ;  /* 0x200000ddff037230 */ /* 0x022fe20000004100 */
        /* <DEDUP_REMOVED lines=8> */
.L_x_424:
[----:B------:R-:W-:Y:S05]  /*be20*/  BSYNC B1 ;  /* 0x0000000000017941 */ /* 0x000fea0003800000 */
.L_x_423:
        /* <DEDUP_REMOVED lines=9> */
.L_x_426:
[----:B------:R-:W-:Y:S05]  /*bec0*/  BSYNC B1 ;  /* 0x0000000000017941 */ /* 0x000fea0003800000 */
.L_x_425:
[----:B-----5:R-:W-:Y:S01]  /*bed0*/  HADD2.F32 R3, -RZ, R221.H0_H0 ;  /* 0x200000ddff037230 */ /* 0x020fe20000004100 */
[----:B------:R-:W-:Y:S01]  /*bee0*/  ISETP.GT.AND P3, PT, R0, 0x9, P1 ;  /* 0x000000090000780c */ /* 0x000fe20000f64270 */
[----:B-1----:R-:W-:Y:S01]  /*bef0*/  @P2 IMAD.MOV.U32 R8, RZ, RZ, R226 ;  /* 0x000000ffff082224 */ /* 0x002fe200078e00e2 */
[----:B------:R-:W-:Y:S01]  /*bf00*/  BSSY B1, `(.L_x_427) ;  /* 0x0000008000017945 */ /* 0x000fe20003800000 */
[----:B------:R-:W-:Y:S02]  /*bf10*/  @P2 IMAD.MOV.U32 R9, RZ, RZ, R227 ;  /* 0x000000ffff092224 */ /* 0x000fe400078e00e3 */
[----:B------:R-:W-:-:S04]  /*bf20*/  FMUL R3, R3, R16 ;  /* 0x0000001003037220 */ /* 0x000fc80000400000 */
[----:B------:R-:W-:-:S05]  /*bf30*/  FFMA R3, R30, R2, R3 ;  /* 0x000000021e037223 */ /* 0x000fca0000000003 */
[----:B------:R-:W-:-:S05]  /*bf40*/  F2FP.F16.F32.PACK_AB R3, RZ, R3 ;  /* 0x00000003ff03723e */ /* 0x000fca00000000ff */
[----:B------:R1:W-:Y:S01]  /*bf50*/  @P2 STG.E.U16 desc[UR36][R8.64+0x10], R3 ;  /* 0x0000100308002986 */ /* 0x0003e2000c101524 */
[----:B------:R-:W-:Y:S05]  /*bf60*/  @!P3 BRA `(.L_x_428) ;  /* 0x000000000004b947 */ /* 0x000fea0003800000 */
[----:B------:R0:W5:Y:S02]  /*bf70*/  LDG.E.LTC128B.U16 R221, desc[UR36][R12.64+0x12] ;  /* 0x000012240cdd7981 */ /* 0x000164000c1e1520 */
.L_x_428:
[----:B------:R-:W-:Y:S05]  /*bf80*/  BSYNC B1 ;  /* 0x0000000000017941 */ /* 0x000fea0003800000 */
.L_x_427:
        /* <DEDUP_REMOVED lines=12> */
.L_x_430:
[----:B------:R-:W-:Y:S05]  /*c050*/  BSYNC B1 ;  /* 0x0000000000017941 */ /* 0x000fea0003800000 */
.L_x_429:
        /* <DEDUP_REMOVED lines=9> */
.L_x_432:
[----:B------:R-:W-:Y:S05]  /*c0f0*/  BSYNC B1 ;  /* 0x0000000000017941 */ /* 0x000fea0003800000 */
.L_x_431:
        /* <DEDUP_REMOVED lines=9> */
.L_x_434:
[----:B------:R-:W-:Y:S05]  /*c190*/  BSYNC B1 ;  /* 0x0000000000017941 */ /* 0x000fea0003800000 */
.L_x_433:
        /* <DEDUP_REMOVED lines=11> */
.L_x_436:
[----:B------:R-:W-:Y:S05]  /*c250*/  BSYNC B1 ;  /* 0x0000000000017941 */ /* 0x000fea0003800000 */
.L_x_435:
        /* <DEDUP_REMOVED lines=12> */
.L_x_438:
[----:B------:R-:W-:Y:S05]  /*c320*/  BSYNC B1 ;  /* 0x0000000000017941 */ /* 0x000fea0003800000 */
.L_x_437:
        /* <DEDUP_REMOVED lines=9> */
.L_x_440:
[----:B------:R-:W-:Y:S05]  /*c3c0*/  BSYNC B1 ;  /* 0x0000000000017941 */ /* 0x000fea0003800000 */
.L_x_439:
        /* <DEDUP_REMOVED lines=9> */
.L_x_442:
[----:B------:R-:W-:Y:S05]  /*c460*/  BSYNC B1 ;  /* 0x0000000000017941 */ /* 0x000fea0003800000 */
.L_x_441:
        /* <DEDUP_REMOVED lines=11> */
.L_x_444:
[----:B------:R-:W-:Y:S05]  /*c520*/  BSYNC B1 ;  /* 0x0000000000017941 */ /* 0x000fea0003800000 */
.L_x_443:
        /* <DEDUP_REMOVED lines=12> */
.L_x_446:
[----:B------:R-:W-:Y:S05]  /*c5f0*/  BSYNC B1 ;  /* 0x0000000000017941 */ /* 0x000fea0003800000 */
.L_x_445:
        /* <DEDUP_REMOVED lines=9> */
.L_x_448:
[----:B------:R-:W-:Y:S05]  /*c690*/  BSYNC B1 ;  /* 0x0000000000017941 */ /* 0x000fea0003800000 */
.L_x_447:
        /* <DEDUP_REMOVED lines=9> */
.L_x_450:
[----:B------:R-:W-:Y:S05]  /*c730*/  BSYNC B1 ;  /* 0x0000000000017941 */ /* 0x000fea0003800000 */
.L_x_449:
        /* <DEDUP_REMOVED lines=11> */
.L_x_452:
[----:B------:R-:W-:Y:S05]  /*c7f0*/  BSYNC B1 ;  /* 0x0000000000017941 */ /* 0x000fea0003800000 */
.L_x_451:
        /* <DEDUP_REMOVED lines=12> */
.L_x_454:
[----:B------:R-:W-:Y:S05]  /*c8c0*/  BSYNC B1 ;  /* 0x0000000000017941 */ /* 0x000fea0003800000 */
.L_x_453:
        /* <DEDUP_REMOVED lines=9> */
.L_x_456:
[----:B------:R-:W-:Y:S05]  /*c960*/  BSYNC B1 ;  /* 0x0000000000017941 */ /* 0x000fea0003800000 */
.L_x_455:
        /* <DEDUP_REMOVED lines=9> */
.L_x_458:
[----:B------:R-:W-:Y:S05]  /*ca00*/  BSYNC B1 ;  /* 0x0000000000017941 */ /* 0x000fea0003800000 */
.L_x_457:
        /* <DEDUP_REMOVED lines=11> */
.L_x_460:
[----:B------:R-:W-:Y:S05]  /*cac0*/  BSYNC B1 ;  /* 0x0000000000017941 */ /* 0x000fea0003800000 */
.L_x_459:
        /* <DEDUP_REMOVED lines=12> */
.L_x_462:
[----:B------:R-:W-:Y:S05]  /*cb90*/  BSYNC B1 ;  /* 0x0000000000017941 */ /* 0x000fea0003800000 */
.L_x_461:
        /* <DEDUP_REMOVED lines=9> */
.L_x_464:
[----:B------:R-:W-:Y:S05]  /*cc30*/  BSYNC B1 ;  /* 0x0000000000017941 */ /* 0x000fea0003800000 */
.L_x_463:
        /* <DEDUP_REMOVED lines=9> */
.L_x_466:
[----:B------:R-:W-:Y:S05]  /*ccd0*/  BSYNC B1 ;  /* 0x0000000000017941 */ /* 0x000fea0003800000 */
.L_x_465:
        /* <DEDUP_REMOVED lines=11> */
.L_x_468:
[----:B------:R-:W-:Y:S05]  /*cd90*/  BSYNC B1 ;  /* 0x0000000000017941 */ /* 0x000fea0003800000 */
.L_x_467:
        /* <DEDUP_REMOVED lines=12> */
.L_x_470:
[----:B------:R-:W-:Y:S05]  /*ce60*/  BSYNC B1 ;  /* 0x0000000000017941 */ /* 0x000fea0003800000 */
.L_x_469:
        /* <DEDUP_REMOVED lines=9> */
.L_x_472:
[----:B------:R-:W-:Y:S05]  /*cf00*/  BSYNC B1 ;  /* 0x0000000000017941 */ /* 0x000fea0003800000 */
.L_x_471:
        /* <DEDUP_REMOVED lines=9> */
.L_x_474:
[----:B------:R-:W-:Y:S05]  /*cfa0*/  BSYNC B1 ;  /* 0x0000000000017941 */ /* 0x000fea0003800000 */
.L_x_473:
        /* <DEDUP_REMOVED lines=11> */
.L_x_476:
[----:B------:R-:W-:Y:S05]  /*d060*/  BSYNC B1 ;  /* 0x0000000000017941 */ /* 0x000fea0003800000 */
.L_x_475:
        /* <DEDUP_REMOVED lines=12> */
.L_x_478:
[----:B------:R-:W-:Y:S05]  /*d130*/  BSYNC B1 ;  /* 0x0000000000017941 */ /* 0x000fea0003800000 */
.L_x_477:
        /* <DEDUP_REMOVED lines=9> */
.L_x_480:
[----:B------:R-:W-:Y:S05]  /*d1d0*/  BSYNC B1 ;  /* 0x0000000000017941 */ /* 0x000fea0003800000 */
.L_x_479:
        /* <DEDUP_REMOVED lines=9> */
.L_x_482:
[----:B------:R-:W-:Y:S05]  /*d270*/  BSYNC B1 ;  /* 0x0000000000017941 */ /* 0x000fea0003800000 */
.L_x_481:
        /* <DEDUP_REMOVED lines=11> */
.L_x_484:
[----:B------:R-:W-:Y:S05]  /*d330*/  BSYNC B1 ;  /* 0x0000000000017941 */ /* 0x000fea0003800000 */
.L_x_483:
        /* <DEDUP_REMOVED lines=12> */
.L_x_486:
[----:B------:R-:W-:Y:S05]  /*d400*/  BSYNC B1 ;  /* 0x0000000000017941 */ /* 0x000fea0003800000 */
.L_x_485:
        /* <DEDUP_REMOVED lines=9> */
.L_x_488:
[----:B------:R-:W-:Y:S05]  /*d4a0*/  BSYNC B1 ;  /* 0x0000000000017941 */ /* 0x000fea0003800000 */
.L_x_487:
        /* <DEDUP_REMOVED lines=9> */
.L_x_490:
[----:B------:R-:W-:Y:S05]  /*d540*/  BSYNC B1 ;  /* 0x0000000000017941 */ /* 0x000fea0003800000 */
.L_x_489:
        /* <DEDUP_REMOVED lines=11> */
.L_x_492:
[----:B------:R-:W-:Y:S05]  /*d600*/  BSYNC B1 ;  /* 0x0000000000017941 */ /* 0x000fea0003800000 */
.L_x_491:
        /* <DEDUP_REMOVED lines=12> */
.L_x_494:
[----:B------:R-:W-:Y:S05]  /*d6d0*/  BSYNC B1 ;  /* 0x0000000000017941 */ /* 0x000fea0003800000 */
.L_x_493:
        /* <DEDUP_REMOVED lines=9> */
.L_x_496:
[----:B------:R-:W-:Y:S05]  /*d770*/  BSYNC B1 ;  /* 0x0000000000017941 */ /* 0x000fea0003800000 */
.L_x_495:
        /* <DEDUP_REMOVED lines=9> */
.L_x_498:
[----:B------:R-:W-:Y:S05]  /*d810*/  BSYNC B1 ;  /* 0x0000000000017941 */ /* 0x000fea0003800000 */
.L_x_497:
        /* <DEDUP_REMOVED lines=11> */
.L_x_500:
[----:B------:R-:W-:Y:S05]  /*d8d0*/  BSYNC B1 ;  /* 0x0000000000017941 */ /* 0x000fea0003800000 */
.L_x_499:
        /* <DEDUP_REMOVED lines=12> */
.L_x_502:
[----:B------:R-:W-:Y:S05]  /*d9a0*/  BSYNC B1 ;  /* 0x0000000000017941 */ /* 0x000fea0003800000 */
.L_x_501:
        /* <DEDUP_REMOVED lines=9> */
.L_x_504:
[----:B------:R-:W-:Y:S05]  /*da40*/  BSYNC B1 ;  /* 0x0000000000017941 */ /* 0x000fea0003800000 */
.L_x_503:
        /* <DEDUP_REMOVED lines=9> */
.L_x_506:
[----:B------:R-:W-:Y:S05]  /*dae0*/  BSYNC B1 ;  /* 0x0000000000017941 */ /* 0x000fea0003800000 */
.L_x_505:
        /* <DEDUP_REMOVED lines=11> */
.L_x_508:
[----:B------:R-:W-:Y:S05]  /*dba0*/  BSYNC B1 ;  /* 0x0000000000017941 */ /* 0x000fea0003800000 */
.L_x_507:
        /* <DEDUP_REMOVED lines=12> */
.L_x_510:
[----:B------:R-:W-:Y:S05]  /*dc70*/  BSYNC B1 ;  /* 0x0000000000017941 */ /* 0x000fea0003800000 */
.L_x_509:
        /* <DEDUP_REMOVED lines=9> */
.L_x_512:
[----:B------:R-:W-:Y:S05]  /*dd10*/  BSYNC B1 ;  /* 0x0000000000017941 */ /* 0x000fea0003800000 */
.L_x_511:
        /* <DEDUP_REMOVED lines=9> */
.L_x_514:
[----:B------:R-:W-:Y:S05]  /*ddb0*/  BSYNC B1 ;  /* 0x0000000000017941 */ /* 0x000fea0003800000 */
.L_x_513:
        /* <DEDUP_REMOVED lines=11> */
.L_x_516:
[----:B------:R-:W-:Y:S05]  /*de70*/  BSYNC B1 ;  /* 0x0000000000017941 */ /* 0x000fea0003800000 */
.L_x_515:
        /* <DEDUP_REMOVED lines=12> */
.L_x_518:
[----:B------:R-:W-:Y:S05]  /*df40*/  BSYNC B1 ;  /* 0x0000000000017941 */ /* 0x000fea0003800000 */
.L_x_517:
        /* <DEDUP_REMOVED lines=9> */
.L_x_520:
[----:B------:R-:W-:Y:S05]  /*dfe0*/  BSYNC B1 ;  /* 0x0000000000017941 */ /* 0x000fea0003800000 */
.L_x_519:
        /* <DEDUP_REMOVED lines=9> */
.L_x_522:
[----:B------:R-:W-:Y:S05]  /*e080*/  BSYNC B1 ;  /* 0x0000000000017941 */ /* 0x000fea0003800000 */
.L_x_521:
        /* <DEDUP_REMOVED lines=11> */
.L_x_524:
[----:B------:R-:W-:Y:S05]  /*e140*/  BSYNC B1 ;  /* 0x0000000000017941 */ /* 0x000fea0003800000 */
.L_x_523:
        /* <DEDUP_REMOVED lines=12> */
.L_x_526:
[----:B------:R-:W-:Y:S05]  /*e210*/  BSYNC B1 ;  /* 0x0000000000017941 */ /* 0x000fea0003800000 */
.L_x_525:
        /* <DEDUP_REMOVED lines=9> */
.L_x_528:
[----:B------:R-:W-:Y:S05]  /*e2b0*/  BSYNC B1 ;  /* 0x0000000000017941 */ /* 0x000fea0003800000 */
.L_x_527:
        /* <DEDUP_REMOVED lines=9> */
.L_x_530:
[----:B------:R-:W-:Y:S05]  /*e350*/  BSYNC B1 ;  /* 0x0000000000017941 */ /* 0x000fea0003800000 */
.L_x_529:
        /* <DEDUP_REMOVED lines=11> */
.L_x_532:
[----:B------:R-:W-:Y:S05]  /*e410*/  BSYNC B1 ;  /* 0x0000000000017941 */ /* 0x000fea0003800000 */
.L_x_531:
        /* <DEDUP_REMOVED lines=12> */
.L_x_534:
[----:B------:R-:W-:Y:S05]  /*e4e0*/  BSYNC B1 ;  /* 0x0000000000017941 */ /* 0x000fea0003800000 */
.L_x_533:
        /* <DEDUP_REMOVED lines=9> */
.L_x_536:
[----:B------:R-:W-:Y:S05]  /*e580*/  BSYNC B1 ;  /* 0x0000000000017941 */ /* 0x000fea0003800000 */
.L_x_535:
        /* <DEDUP_REMOVED lines=9> */
.L_x_538:
[----:B------:R-:W-:Y:S05]  /*e620*/  BSYNC B1 ;  /* 0x0000000000017941 */ /* 0x000fea0003800000 */
.L_x_537:
        /* <DEDUP_REMOVED lines=11> */
.L_x_540:
[----:B------:R-:W-:Y:S05]  /*e6e0*/  BSYNC B1 ;  /* 0x0000000000017941 */ /* 0x000fea0003800000 */
.L_x_539:
        /* <DEDUP_REMOVED lines=12> */
.L_x_542:
[----:B------:R-:W-:Y:S05]  /*e7b0*/  BSYNC B1 ;  /* 0x0000000000017941 */ /* 0x000fea0003800000 */
.L_x_541:
        /* <DEDUP_REMOVED lines=9> */
.L_x_544:
[----:B------:R-:W-:Y:S05]  /*e850*/  BSYNC B1 ;  /* 0x0000000000017941 */ /* 0x000fea0003800000 */
.L_x_543:
        /* <DEDUP_REMOVED lines=9> */
.L_x_546:
[----:B------:R-:W-:Y:S05]  /*e8f0*/  BSYNC B1 ;  /* 0x0000000000017941 */ /* 0x000fea0003800000 */
.L_x_545:
        /* <DEDUP_REMOVED lines=11> */
.L_x_548:
[----:B------:R-:W-:Y:S05]  /*e9b0*/  BSYNC B1 ;  /* 0x0000000000017941 */ /* 0x000fea0003800000 */
.L_x_547:
        /* <DEDUP_REMOVED lines=12> */
.L_x_550:
[----:B------:R-:W-:Y:S05]  /*ea80*/  BSYNC B1 ;  /* 0x0000000000017941 */ /* 0x000fea0003800000 */
.L_x_549:
        /* <DEDUP_REMOVED lines=9> */
.L_x_552:
[----:B------:R-:W-:Y:S05]  /*eb20*/  BSYNC B1 ;  /* 0x0000000000017941 */ /* 0x000fea0003800000 */
.L_x_551:
        /* <DEDUP_REMOVED lines=9> */
.L_x_554:
[----:B------:R-:W-:Y:S05]  /*ebc0*/  BSYNC B1 ;  /* 0x0000000000017941 */ /* 0x000fea0003800000 */
.L_x_553:
        /* <DEDUP_REMOVED lines=11> */
.L_x_556:
[----:B------:R-:W-:Y:S05]  /*ec80*/  BSYNC B1 ;  /* 0x0000000000017941 */ /* 0x000fea0003800000 */
.L_x_555:
        /* <DEDUP_REMOVED lines=12> */
.L_x_558:
[----:B------:R-:W-:Y:S05]  /*ed50*/  BSYNC B1 ;  /* 0x0000000000017941 */ /* 0x000fea0003800000 */
.L_x_557:
        /* <DEDUP_REMOVED lines=9> */
.L_x_560:
[----:B------:R-:W-:Y:S05]  /*edf0*/  BSYNC B1 ;  /* 0x0000000000017941 */ /* 0x000fea0003800000 */
.L_x_559:
        /* <DEDUP_REMOVED lines=9> */
.L_x_562:
[----:B------:R-:W-:Y:S05]  /*ee90*/  BSYNC B1 ;  /* 0x0000000000017941 */ /* 0x000fea0003800000 */
.L_x_561:
        /* <DEDUP_REMOVED lines=11> */
.L_x_564:
[----:B------:R-:W-:Y:S05]  /*ef50*/  BSYNC B1 ;  /* 0x0000000000017941 */ /* 0x000fea0003800000 */
.L_x_563:
        /* <DEDUP_REMOVED lines=12> */
.L_x_566:
[----:B------:R-:W-:Y:S05]  /*f020*/  BSYNC B1 ;  /* 0x0000000000017941 */ /* 0x000fea0003800000 */
.L_x_565:
        /* <DEDUP_REMOVED lines=9> */
.L_x_568:
[----:B------:R-:W-:Y:S05]  /*f0c0*/  BSYNC B1 ;  /* 0x0000000000017941 */ /* 0x000fea0003800000 */
.L_x_567:
        /* <DEDUP_REMOVED lines=9> */
.L_x_570:
[----:B------:R-:W-:Y:S05]  /*f160*/  BSYNC B1 ;  /* 0x0000000000017941 */ /* 0x000fea0003800000 */
.L_x_569:
        /* <DEDUP_REMOVED lines=11> */
.L_x_572:
[----:B------:R-:W-:Y:S05]  /*f220*/  BSYNC B1 ;  /* 0x0000000000017941 */ /* 0x000fea0003800000 */
.L_x_571:
        /* <DEDUP_REMOVED lines=12> */
.L_x_574:
[----:B------:R-:W-:Y:S05]  /*f2f0*/  BSYNC B1 ;  /* 0x0000000000017941 */ /* 0x000fea0003800000 */
.L_x_573:
        /* <DEDUP_REMOVED lines=9> */
.L_x_576:
[----:B------:R-:W-:Y:S05]  /*f390*/  BSYNC B1 ;  /* 0x0000000000017941 */ /* 0x000fea0003800000 */
.L_x_575:
        /* <DEDUP_REMOVED lines=9> */
.L_x_578:
[----:B------:R-:W-:Y:S05]  /*f430*/  BSYNC B1 ;  /* 0x0000000000017941 */ /* 0x000fea0003800000 */
.L_x_577:
        /* <DEDUP_REMOVED lines=11> */
.L_x_580:
[----:B------:R-:W-:Y:S05]  /*f4f0*/  BSYNC B1 ;  /* 0x0000000000017941 */ /* 0x000fea0003800000 */
.L_x_579:
        /* <DEDUP_REMOVED lines=12> */
.L_x_582:
[----:B------:R-:W-:Y:S05]  /*f5c0*/  BSYNC B1 ;  /* 0x0000000000017941 */ /* 0x000fea0003800000 */
.L_x_581:
        /* <DEDUP_REMOVED lines=9> */
.L_x_584:
[----:B------:R-:W-:Y:S05]  /*f660*/  BSYNC B1 ;  /* 0x0000000000017941 */ /* 0x000fea0003800000 */
.L_x_583:
        /* <DEDUP_REMOVED lines=9> */
.L_x_586:
[----:B------:R-:W-:Y:S05]  /*f700*/  BSYNC B1 ;  /* 0x0000000000017941 */ /* 0x000fea0003800000 */
.L_x_585:
        /* <DEDUP_REMOVED lines=11> */
.L_x_588:
[----:B------:R-:W-:Y:S05]  /*f7c0*/  BSYNC B1 ;  /* 0x0000000000017941 */ /* 0x000fea0003800000 */
.L_x_587:
        /* <DEDUP_REMOVED lines=12> */
.L_x_590:
[----:B------:R-:W-:Y:S05]  /*f890*/  BSYNC B1 ;  /* 0x0000000000017941 */ /* 0x000fea0003800000 */
.L_x_589:
        /* <DEDUP_REMOVED lines=9> */
.L_x_592:
[----:B------:R-:W-:Y:S05]  /*f930*/  BSYNC B1 ;  /* 0x0000000000017941 */ /* 0x000fea0003800000 */
.L_x_591:
        /* <DEDUP_REMOVED lines=9> */
.L_x_594:
[----:B------:R-:W-:Y:S05]  /*f9d0*/  BSYNC B1 ;  /* 0x0000000000017941 */ /* 0x000fea0003800000 */
.L_x_593:
        /* <DEDUP_REMOVED lines=11> */
.L_x_596:
[----:B------:R-:W-:Y:S05]  /*fa90*/  BSYNC B1 ;  /* 0x0000000000017941 */ /* 0x000fea0003800000 */
.L_x_595:
        /* <DEDUP_REMOVED lines=12> */
.L_x_598:
[----:B------:R-:W-:Y:S05]  /*fb60*/  BSYNC B1 ;  /* 0x0000000000017941 */ /* 0x000fea0003800000 */
.L_x_597:
        /* <DEDUP_REMOVED lines=9> */
.L_x_600:
[----:B------:R-:W-:Y:S05]  /*fc00*/  BSYNC B1 ;  /* 0x0000000000017941 */ /* 0x000fea0003800000 */
.L_x_599:
[----:B-1---5:R-:W-:Y:S01]  /*fc10*/  HADD2.F32 R3, -RZ, R221.H0_H0 ;  /* 0x200000ddff037230 */ /* 0x022fe20000004100 */
[----:B------:R-:W-:Y:S01]  /*fc20*/  ISETP.GT.AND P2, PT, R0, 0xb8, P1 ;  /* 0x000000b80000780c */ /* 0x000fe20000f44270 */
[----:B------:R-:W-:Y:S03]  /*fc30*/  BSSY B1, `(.L_x_601) ;  /* 0x0000007000017945 */ /* 0x000fe60003800000 */
[----:B0-2-4-:R-:W-:-:S04]  /*fc40*/  FMUL R6, R3, R16 ;  /* 0x0000001003067220 */ /* 0x015fc80000400000 */
[----:B------:R-:W-:-:S05]  /*fc50*/  FFMA R6, R117, R2, R6 ;  /* 0x0000000275067223 */ /* 0x000fca0000000006 */
[----:B------:R-:W-:-:S05]  /*fc60*/  F2FP.F16.F32.PACK_AB R6, RZ, R6 ;  /* 0x00000006ff06723e */ /* 0x000fca00000000ff */
[----:B------:R0:W-:Y:S01]  /*fc70*/  @P0 STG.E.U16 desc[UR36][R4.64+0x172], R6 ;  /* 0x0001720604000986 */ /* 0x0001e2000c101524 */
[----:B------:R-:W-:Y:S05]  /*fc80*/  @!P2 BRA `(.L_x_602) ;  /* 0x000000000004a947 */ /* 0x000fea0003800000 */
[----:B------:R1:W5:Y:S02]  /*fc90*/  LDG.E.LTC128B.U16 R221, desc[UR36][R12.64+0x170] ;  /* 0x000170240cdd7981 */ /* 0x000364000c1e1520 */
.L_x_602:
[----:B------:R-:W-:Y:S05]  /*fca0*/  BSYNC B1 ;  /* 0x0000000000017941 */ /* 0x000fea0003800000 */
.L_x_601:
[----:B-----5:R-:W-:Y:S01]  /*fcb0*/  HADD2.F32 R3, -RZ, R221.H0_H0 ;  /* 0x200000ddff037230 */ /* 0x020fe20000004100 */
[----:B------:R-:W-:Y:S01]  /*fcc0*/  ISETP.GT.AND P1, PT, R0, 0xb9, P1 ;  /* 0x000000b90000780c */ /* 0x000fe20000f24270 */
[----:B0-----:R-:W-:Y:S01]  /*fcd0*/  @P2 IMAD.MOV.U32 R4, RZ, RZ, R226 ;  /* 0x000000ffff042224 */ /* 0x001fe200078e00e2 */
        /* <DEDUP_REMOVED lines=8> */
.L_x_604:
[----:B------:R-:W-:Y:S05]  /*fd60*/  BSYNC B1 ;  /* 0x0000000000017941 */ /* 0x000fea0003800000 */
.L_x_603:
[----:B------:R-:W-:Y:S05]  /*fd70*/  @!P1 BRA `(.L_x_605) ;  /* 0x0000005400b49947 */ /* 0x000fea0003800000 */
[----:B-----5:R-:W-:-:S05]  /*fd80*/  HADD2.F32 R221, -RZ, R221.H0_H0 ;  /* 0x200000ddffdd7230 */ /* 0x020fca0000004100 */
[----:B------:R-:W-:-:S04]  /*fd90*/  FMUL R0, R221, R16 ;  /* 0x00000010dd007220 */ /* 0x000fc80000400000 */
[----:B------:R-:W-:-:S05]  /*fda0*/  FFMA R0, R119, R2, R0 ;  /* 0x0000000277007223 */ /* 0x000fca0000000000 */
[----:B------:R-:W-:-:S05]  /*fdb0*/  F2FP.F16.F32.PACK_AB R0, RZ, R0 ;  /* 0x00000000ff00723e */ /* 0x000fca00000000ff */
[----:B------:R4:W-:Y:S01]  /*fdc0*/  STG.E.U16 desc[UR36][R226.64+0x172], R0 ;  /* 0x00017200e2007986 */ /* 0x0009e2000c101524 */
[----:B------:R-:W-:Y:S05]  /*fdd0*/  BRA `(.L_x_605) ;  /* 0x00000054009c7947 */ /* 0x000fea0003800000 */
.L_x_34:
[----:B------:R-:W2:Y:S01]  /*fde0*/  LDL.LU R8, [R1+0xc] ;  /* 0x00000c0001087983 */ /* 0x000ea20000300800 */
[----:B------:R-:W-:-:S03]  /*fdf0*/  ULDC.64 UR4, c[0x0][0x5c0] ;  /* 0x0001700000047ab9 */ /* 0x000fc60000000a00 */
[----:B------:R-:W3:Y:S04]  /*fe00*/  LDL.LU R15, [R1+0x60] ;  /* 0x00006000010f7983 */ /* 0x000ee80000300800 */
[----:B------:R-:W4:Y:S04]  /*fe10*/  LDL.LU R14, [R1+0x64] ;  /* 0x00006400010e7983 */ /* 0x000f280000300800 */
        /* <DEDUP_REMOVED lines=18> */
[----:B------:R0:W-:Y:S04]  /*ff40*/  STL [R1+0x228], R82 ;  /* 0x0002285201007387 */ /* 0x0001e80000100800 */
[----:B0-----:R-:W3:Y:S04]  /*ff50*/  LDL.LU R82, [R1+0xb4] ;  /* 0x0000b40001527983 */ /* 0x001ee80000300800 */
[----:B------:R0:W-:Y:S04]  /*ff60*/  STL [R1+0x224], R83 ;  /* 0x0002245301007387 */ /* 0x0001e80000100800 */
[----:B0-----:R-:W4:Y:S04]  /*ff70*/  LDL.LU R83, [R1+0xbc] ;  /* 0x0000bc0001537983 */ /* 0x001f280000300800 */
        /* <DEDUP_REMOVED lines=11> */
[----:B------:R-:W-:Y:S04]  /*10030*/  STL [R1+0x220], R84 ;  /* 0x0002205401007387 */ /* 0x000fe80000100800 */
[----:B------:R0:W-:Y:S04]  /*10040*/  STL [R1+0x21c], R85 ;  /* 0x00021c5501007387 */ /* 0x0001e80000100800 */
[----:B0-----:R-:W4:Y:S04]  /*10050*/  LDL.LU R85, [R1+0xb8] ;  /* 0x0000b80001557983 */ /* 0x001f280000300800 */
        /* <DEDUP_REMOVED lines=58> */
[----:B------:R0:W-:Y:S01]  /*10400*/  STL [R1+0x1a4], R115 ;  /* 0x0001a47301007387 */ /* 0x0001e20000100800 */
[----:B------:R-:W-:-:S03]  /*10410*/  LEA R4, P0, R6, UR4, 0x1 ;  /* 0x0000000406047c11 */ /* 0x000fc6000f8008ff */
[----:B0-----:R-:W4:Y:S04]  /*10420*/  LDL.LU R115, [R1+0x134] ;  /* 0x0001340001737983 */ /* 0x001f280000300800 */
[----:B------:R0:W-:Y:S04]  /*10430*/  STL [R1+0x1a0], R116 ;  /* 0x0001a07401007387 */ /* 0x0001e80000100800 */
[----:B0-----:R-:W4:Y:S04]  /*10440*/  LDL.LU R116, [R1+0x138] ;  /* 0x0001380001747983 */ /* 0x001f280000300800 */
[----:B------:R0:W-:Y:S01]  /*10450*/  STL [R1+0x19c], R117 ;  /* 0x00019c7501007387 */ /* 0x0001e20000100800 */
[----:B------:R-:W-:-:S03]  /*10460*/  LEA.HI.X R5, R6, UR5, R10, 0x1, P0 ;  /* 0x0000000506057c11 */ /* 0x000fc600080f0c0a */
        /* <DEDUP_REMOVED lines=9> */
[----:B------:R-:W2:Y:S04]  /*10500*/  LDL.LU R6, [R1] ;  /* 0x0000000001067983 */ /* 0x000ea80000300800 */
[----:B------:R-:W3:Y:S04]  /*10510*/  LDL.LU R7, [R1+0x8] ;  /* 0x0000080001077983 */ /* 0x000ee80000300800 */
[----:B------:R-:W4:Y:S01]  /*10520*/  LDL.LU R10, [R1+0x7c] ;  /* 0x00007c00010a7983 */ /* 0x000f220000300800 */
[----:B--2---:R-:W-:-:S05]  /*10530*/  FMUL R6, R6, R2 ;  /* 0x0000000206067220 */ /* 0x004fca0000400000 */
[----:B------:R-:W-:-:S05]  /*10540*/  F2FP.F16.F32.PACK_AB R6, RZ, R6 ;  /* 0x00000006ff06723e */ /* 0x000fca00000000ff */
[----:B------:R0:W-:Y:S04]  /*10550*/  @P2 STG.E.U16 desc[UR36][R4.64], R6 ;  /* 0x0000000604002986 */ /* 0x0001e8000c101524 */
[----:B0-----:R-:W2:Y:S01]  /*10560*/  LDL.LU R6, [R1+0x4] ;  /* 0x0000040001067983 */ /* 0x001ea20000300800 */
[----:B------:R-:W-:Y:S01]  /*10570*/  ISETP.GT.AND P0, PT, R0, 0x1, P1 ;  /* 0x000000010000780c */ /* 0x000fe20000f04270 */
[-C--:B---3--:R-:W-:Y:S01]  /*10580*/  FMUL R7, R7, R2.reuse ;  /* 0x0000000207077220 */ /* 0x088fe20000400000 */
[----:B------:R-:W-:Y:S01]  /*10590*/  USHF.L.U32 UR5, UR8, 0x4, URZ ;  /* 0x0000000408057899 */ /* 0x000fe2000800063f */
[----:B------:R-:W-:Y:S01]  /*105a0*/  FMUL R8, R8, R2 ;  /* 0x0000000208087220 */ /* 0x000fe20000400000 */
[----:B------:R-:W-:Y:S02]  /*105b0*/  USHF.L.U64.HI UR4, UR8, 0x4, UR9 ;  /* 0x0000000408047899 */ /* 0x000fe40008010209 */
[----:B------:R-:W-:-:S02]  /*105c0*/  F2FP.F16.F32.PACK_AB R7, RZ, R7 ;  /* 0x00000007ff07723e */ /* 0x000fc400000000ff */
[----:B------:R-:W-:Y:S02]  /*105d0*/  F2FP.F16.F32.PACK_AB R8, RZ, R8 ;  /* 0x00000008ff08723e */ /* 0x000fe400000000ff */
[----:B------:R-:W-:Y:S01]  /*105e0*/  PRMT R9, R7, 0x7610, R9 ;  /* 0x0000761007097816 */ /* 0x000fe20000000009 */
[----:B--2---:R-:W-:-:S05]  /*105f0*/  FMUL R6, R6, R2 ;  /* 0x0000000206067220 */ /* 0x004fca0000400000 */
[----:B------:R-:W-:-:S05]  /*10600*/  F2FP.F16.F32.PACK_AB R6, RZ, R6 ;  /* 0x00000006ff06723e */ /* 0x000fca00000000ff */
[----:B------:R0:W-:Y:S01]  /*10610*/  @P0 STG.E.U16 desc[UR36][R4.64+0x2], R6 ;  /* 0x0000020604000986 */ /* 0x0001e2000c101524 */
[----:B------:R-:W-:-:S04]  /*10620*/  ISETP.GT.AND P0, PT, R3, 0x8, PT ;  /* 0x000000080300780c */ /* 0x000fc80003f04270 */
[----:B------:R-:W-:Y:S02]  /*10630*/  ISETP.GT.AND P2, PT, R0, RZ, P0 ;  /* 0x000000ff0000720c */ /* 0x000fe40000744270 */
[----:B0-----:R-:W-:-:S04]  /*10640*/  IADD3 R6, P3, R4, UR5, RZ ;  /* 0x0000000504067c10 */ /* 0x001fc8000ff7e0ff */
[----:B------:R-:W-:-:S07]  /*10650*/  IADD3.X R7, R5, UR4, RZ, P3, !PT ;  /* 0x0000000405077c10 */ /* 0x000fce0009ffe4ff */
[----:B------:R0:W-:Y:S01]  /*10660*/  @P2 STG.E.U16 desc[UR36][R6.64], R9 ;  /* 0x0000000906002986 */ /* 0x0001e2000c101524 */
[----:B------:R-:W-:-:S03]  /*10670*/  ISETP.GT.AND P2, PT, R0, 0x1, P0 ;  /* 0x000000010000780c */ /* 0x000fc60000744270 */
[----:B0-----:R-:W2:Y:S10]  /*10680*/  LDL.LU R9, [R1+0x58] ;  /* 0x0000580001097983 */ /* 0x001eb40000300800 */
[----:B------:R0:W-:Y:S04]  /*10690*/  @P2 STG.E.U16 desc[UR36][R6.64+0x2], R8 ;  /* 0x0000020806002986 */ /* 0x0001e8000c101524 */
[----:B0-----:R-:W3:Y:S01]  /*106a0*/  LDL.LU R8, [R1+0x10] ;  /* 0x0000100001087983 */ /* 0x001ee20000300800 */
[----:B------:R-:W-:Y:S01]  /*106b0*/  ISETP.GT.AND P2, PT, R0, 0x8, P1 ;  /* 0x000000080000780c */ /* 0x000fe20000f44270 */
[----:B---3--:R-:W-:-:S05]  /*106c0*/  FMUL R8, R8, R2 ;  /* 0x0000000208087220 */ /* 0x008fca0000400000 */
[----:B------:R-:W-:-:S07]  /*106d0*/  F2FP.F16.F32.PACK_AB R8, RZ, R8 ;  /* 0x00000008ff08723e */ /* 0x000fce00000000ff */
        /* <DEDUP_REMOVED lines=83> */
[-C--:B--2---:R-:W-:Y:S01]  /*10c10*/  FMUL R9, R9, R2.reuse ;  /* 0x0000000209097220 */ /* 0x084fe20000400000 */
[----:B------:R-:W-:-:S04]  /*10c20*/  FMUL R237, R82, R2 ;  /* 0x0000000252ed7220 */ /* 0x000fc80000400000 */
[----:B------:R-:W-:Y:S01]  /*10c30*/  F2FP.F16.F32.PACK_AB R9, RZ, R9 ;  /* 0x00000009ff09723e */ /* 0x000fe200000000ff */
[----:B----4-:R-:W-:-:S03]  /*10c40*/  FMUL R236, R83, R2 ;  /* 0x0000000253ec7220 */ /* 0x010fc60000400000 */
[----:B------:R-:W-:Y:S01]  /*10c50*/  PRMT R84, R9, 0x7610, R84 ;  /* 0x0000761009547816 */ /* 0x000fe20000000054 */
[----:B---3--:R-:W-:-:S05]  /*10c60*/  FMUL R8, R8, R2 ;  /* 0x0000000208087220 */ /* 0x008fca0000400000 */
[----:B------:R-:W-:-:S05]  /*10c70*/  F2FP.F16.F32.PACK_AB R8, RZ, R8 ;  /* 0x00000008ff08723e */ /* 0x000fca00000000ff */
[----:B------:R0:W-:Y:S04]  /*10c80*/  @P2 STG.E.U16 desc[UR36][R4.64+0x52], R8 ;  /* 0x0000520804002986 */ /* 0x0001e8000c101524 */
[----:B0-----:R-:W2:Y:S01]  /*10c90*/  LDL.LU R8, [R1+0x5c] ;  /* 0x00005c0001087983 */ /* 0x001ea20000300800 */
[----:B------:R-:W-:Y:S01]  /*10ca0*/  ISETP.GT.AND P5, PT, R0, 0x30, P1 ;  /* 0x000000300000780c */ /* 0x000fe20000fa4270 */
[-C--:B------:R-:W-:Y:S01]  /*10cb0*/  FMUL R15, R15, R2.reuse ;  /* 0x000000020f0f7220 */ /* 0x080fe20000400000 */
[-C--:B------:R-:W-:Y:S01]  /*10cc0*/  FMUL R14, R14, R2.reuse ;  /* 0x000000020e0e7220 */ /* 0x080fe20000400000 */
[----:B------:R-:W3:Y:S01]  /*10cd0*/  LDL.LU R82, [R1+0x228] ;  /* 0x0002280001527983 */ /* 0x000ee20000300800 */
[-C--:B------:R-:W-:Y:S01]  /*10ce0*/  FMUL R13, R13, R2.reuse ;  /* 0x000000020d0d7220 */ /* 0x080fe20000400000 */
[-C--:B------:R-:W-:Y:S01]  /*10cf0*/  FMUL R12, R12, R2.reuse ;  /* 0x000000020c0c7220 */ /* 0x080fe20000400000 */
[-C--:B------:R-:W-:Y:S01]  /*10d00*/  FMUL R11, R11, R2.reuse ;  /* 0x000000020b0b7220 */ /* 0x080fe20000400000 */
[----:B------:R-:W4:Y:S01]  /*10d10*/  LDL.LU R83, [R1+0x224] ;  /* 0x0002240001537983 */ /* 0x000f220000300800 */
[-C--:B------:R-:W-:Y:S01]  /*10d20*/  FMUL R221, R221, R2.reuse ;  /* 0x00000002dddd7220 */ /* 0x080fe20000400000 */
[-C--:B------:R-:W-:Y:S01]  /*10d30*/  FMUL R223, R223, R2.reuse ;  /* 0x00000002dfdf7220 */ /* 0x080fe20000400000 */
[-C--:B------:R-:W-:Y:S01]  /*10d40*/  FMUL R10, R10, R2.reuse ;  /* 0x000000020a0a7220 */ /* 0x080fe20000400000 */
[----:B------:R-:W3:Y:S01]  /*10d50*/  LDL.LU R9, [R1+0x17c] ;  /* 0x00017c0001097983 */ /* 0x000ee20000300800 */
[----:B------:R-:W-:Y:S01]  /*10d60*/  ISETP.GT.AND P2, PT, R0, 0x28, P0 ;  /* 0x000000280000780c */ /* 0x000fe20000744270 */
[-C--:B------:R-:W-:Y:S01]  /*10d70*/  FMUL R222, R222, R2.reuse ;  /* 0x00000002dede7220 */ /* 0x080fe20000400000 */
[C---:B------:R-:W-:Y:S01]  /*10d80*/  ISETP.GT.AND P4, PT, R0.reuse, 0x29, P0 ;  /* 0x000000290000780c */ /* 0x040fe20000784270 */
[-C--:B------:R-:W-:Y:S01]  /*10d90*/  FMUL R225, R225, R2.reuse ;  /* 0x00000002e1e17220 */ /* 0x080fe20000400000 */
[----:B------:R-:W-:Y:S01]  /*10da0*/  F2FP.F16.F32.PACK_AB R15, RZ, R15 ;  /* 0x0000000fff0f723e */ /* 0x000fe200000000ff */
[-C--:B------:R-:W-:Y:S01]  /*10db0*/  FMUL R227, R227, R2.reuse ;  /* 0x00000002e3e37220 */ /* 0x080fe20000400000 */
[----:B------:R-:W-:Y:S01]  /*10dc0*/  ISETP.GT.AND P3, PT, R0, 0x31, P1 ;  /* 0x000000310000780c */ /* 0x000fe20000f64270 */
[-C--:B------:R-:W-:Y:S01]  /*10dd0*/  FMUL R224, R224, R2.reuse ;  /* 0x00000002e0e07220 */ /* 0x080fe20000400000 */
[-C--:B------:R-:W-:Y:S01]  /*10de0*/  FMUL R226, R226, R2.reuse ;  /* 0x00000002e2e27220 */ /* 0x080fe20000400000 */
[-C--:B------:R-:W-:Y:S01]  /*10df0*/  FMUL R229, R229, R2.reuse ;  /* 0x00000002e5e57220 */ /* 0x080fe20000400000 */
[-C--:B------:R-:W-:Y:S01]  /*10e00*/  FMUL R231, R231, R2.reuse ;  /* 0x00000002e7e77220 */ /* 0x080fe20000400000 */
[-C--:B------:R-:W-:Y:S01]  /*10e10*/  FMUL R228, R228, R2.reuse ;  /* 0x00000002e4e47220 */ /* 0x080fe20000400000 */
[-C--:B------:R-:W-:Y:S01]  /*10e20*/  FMUL R230, R230, R2.reuse ;  /* 0x00000002e6e67220 */ /* 0x080fe20000400000 */
[----:B------:R-:W-:Y:S01]  /*10e30*/  @P2 STG.E.U16 desc[UR36][R6.64+0x50], R84 ;  /* 0x0000505406002986 */ /* 0x000fe2000c101524 */
[----:B------:R-:W-:Y:S01]  /*10e40*/  ISETP.GT.AND P2, PT, R0, 0x38, P1 ;  /* 0x000000380000780c */ /* 0x000fe20000f44270 */
[----:B------:R-:W-:Y:S01]  /*10e50*/  FMUL R233, R233, R2 ;  /* 0x00000002e9e97220 */ /* 0x000fe20000400000 */
[----:B------:R-:W-:Y:S01]  /*10e60*/  F2FP.F16.F32.PACK_AB R14, RZ, R14 ;  /* 0x0000000eff0e723e */ /* 0x000fe200000000ff */
[-C--:B------:R-:W-:Y:S01]  /*10e70*/  FMUL R235, R235, R2.reuse ;  /* 0x00000002ebeb7220 */ /* 0x080fe20000400000 */
[----:B------:R-:W-:Y:S01]  /*10e80*/  F2FP.F16.F32.PACK_AB R13, RZ, R13 ;  /* 0x0000000dff0d723e */ /* 0x000fe200000000ff */
[----:B------:R-:W-:Y:S01]  /*10e90*/  FMUL R232, R232, R2 ;  /* 0x00000002e8e87220 */ /* 0x000fe20000400000 */
[----:B------:R-:W-:Y:S01]  /*10ea0*/  F2FP.F16.F32.PACK_AB R12, RZ, R12 ;  /* 0x0000000cff0c723e */ /* 0x000fe200000000ff */
[----:B------:R-:W-:Y:S01]  /*10eb0*/  FMUL R234, R234, R2 ;  /* 0x00000002eaea7220 */ /* 0x000fe20000400000 */
[----:B------:R-:W-:-:S02]  /*10ec0*/  F2FP.F16.F32.PACK_AB R11, RZ, R11 ;  /* 0x0000000bff0b723e */ /* 0x000fc400000000ff */
[----:B------:R-:W-:Y:S01]  /*10ed0*/  F2FP.F16.F32.PACK_AB R221, RZ, R221 ;  /* 0x000000ddffdd723e */ /* 0x000fe200000000ff */
[-C--:B------:R-:W-:Y:S01]  /*10ee0*/  FMUL R85, R85, R2.reuse ;  /* 0x0000000255557220 */ /* 0x080fe20000400000 */
[----:B------:R-:W-:Y:S01]  /*10ef0*/  F2FP.F16.F32.PACK_AB R223, RZ, R223 ;  /* 0x000000dfffdf723e */ /* 0x000fe200000000ff */
[----:B------:R-:W-:Y:S01]  /*10f00*/  FMUL R86, R86, R2 ;  /* 0x0000000256567220 */ /* 0x000fe20000400000 */
[----:B------:R-:W-:Y:S01]  /*10f10*/  F2FP.F16.F32.PACK_AB R10, RZ, R10 ;  /* 0x0000000aff0a723e */ /* 0x000fe200000000ff */
[----:B------:R-:W-:Y:S01]  /*10f20*/  FMUL R87, R87, R2 ;  /* 0x0000000257577220 */ /* 0x000fe20000400000 */
[----:B------:R-:W-:Y:S01]  /*10f30*/  F2FP.F16.F32.PACK_AB R222, RZ, R222 ;  /* 0x000000deffde723e */ /* 0x000fe200000000ff */
[-C--:B------:R-:W-:Y:S01]  /*10f40*/  FMUL R88, R88, R2.reuse ;  /* 0x0000000258587220 */ /* 0x080fe20000400000 */
        /* <DEDUP_REMOVED lines=25> */
[----:B------:R-:W-:Y:S01]  /*110e0*/  FMUL R101, R101, R2 ;  /* 0x0000000265657220 */ /* 0x000fe20000400000 */
[----:B------:R-:W-:Y:S01]  /*110f0*/  F2FP.F16.F32.PACK_AB R236, RZ, R236 ;  /* 0x000000ecffec723e */ /* 0x000fe200000000ff */
[-C--:B------:R-:W-:Y:S01]  /*11100*/  FMUL R102, R102, R2.reuse ;  /* 0x0000000266667220 */ /* 0x080fe20000400000 */
        /* <DEDUP_REMOVED lines=24> */
[-C--:B--2---:R-:W-:Y:S01]  /*11290*/  FMUL R8, R8, R2.reuse ;  /* 0x0000000208087220 */ /* 0x084fe20000400000 */
[-C--:B------:R-:W-:Y:S01]  /*112a0*/  FMUL R23, R23, R2.reuse ;  /* 0x0000000217177220 */ /* 0x080fe20000400000 */
[-C--:B------:R-:W-:Y:S01]  /*112b0*/  FMUL R216, R216, R2.reuse ;  /* 0x00000002d8d87220 */ /* 0x080fe20000400000 */
[-C--:B------:R-:W-:Y:S01]  /*112c0*/  FMUL R217, R217, R2.reuse ;  /* 0x00000002d9d97220 */ /* 0x080fe20000400000 */
[----:B------:R-:W-:Y:S01]  /*112d0*/  FMUL R218, R218, R2 ;  /* 0x00000002dada7220 */ /* 0x000fe20000400000 */
[----:B------:R-:W-:Y:S01]  /*112e0*/  F2FP.F16.F32.PACK_AB R8, RZ, R8 ;  /* 0x00000008ff08723e */ /* 0x000fe200000000ff */
[-C--:B------:R-:W-:Y:S01]  /*112f0*/  FMUL R219, R219, R2.reuse ;  /* 0x00000002dbdb7220 */ /* 0x080fe20000400000 */
[-C--:B------:R-:W-:Y:S01]  /*11300*/  FMUL R220, R220, R2.reuse ;  /* 0x00000002dcdc7220 */ /* 0x080fe20000400000 */
[----:B------:R-:W-:Y:S01]  /*11310*/  USHF.L.U64.HI UR11, UR8, 0x8, UR9 ;  /* 0x00000008080b7899 */ /* 0x000fe20008010209 */
[----:B------:R-:W-:Y:S01]  /*11320*/  FMUL R120, R120, R2 ;  /* 0x0000000278787220 */ /* 0x000fe20000400000 */
[----:B------:R0:W-:Y:S01]  /*11330*/  @P4 STG.E.U16 desc[UR36][R6.64+0x52], R8 ;  /* 0x0000520806004986 */ /* 0x0001e2000c101524 */
[----:B------:R-:W-:-:S03]  /*11340*/  ISETP.GT.AND P4, PT, R0, 0x30, P0 ;  /* 0x000000300000780c */ /* 0x000fc60000784270 */
[----:B------:R-:W-:Y:S01]  /*11350*/  @P5 STG.E.U16 desc[UR36][R4.64+0x60], R15 ;  /* 0x0000600f04005986 */ /* 0x000fe2000c101524 */
[----:B------:R-:W-:-:S03]  /*11360*/  ISETP.GT.AND P5, PT, R0, 0x31, P0 ;  /* 0x000000310000780c */ /* 0x000fc600007a4270 */
[----:B------:R-:W-:Y:S01]  /*11370*/  @P3 STG.E.U16 desc[UR36][R4.64+0x62], R14 ;  /* 0x0000620e04003986 */ /* 0x000fe2000c101524 */
[----:B------:R-:W-:Y:S01]  /*11380*/  ISETP.GT.AND P3, PT, R0, 0x39, P1 ;  /* 0x000000390000780c */ /* 0x000fe20000f64270 */
[-C--:B---3--:R-:W-:Y:S01]  /*11390*/  FMUL R9, R9, R2.reuse ;  /* 0x0000000209097220 */ /* 0x088fe20000400000 */
[-C--:B------:R-:W-:Y:S01]  /*113a0*/  FMUL R121, R121, R2.reuse ;  /* 0x0000000279797220 */ /* 0x080fe20000400000 */
[-C--:B------:R-:W-:Y:S01]  /*113b0*/  FMUL R122, R122, R2.reuse ;  /* 0x000000027a7a7220 */ /* 0x080fe20000400000 */
[----:B------:R-:W-:Y:S01]  /*113c0*/  FMUL R123, R123, R2 ;  /* 0x000000027b7b7220 */ /* 0x000fe20000400000 */
[----:B------:R-:W-:Y:S01]  /*113d0*/  @P4 STG.E.U16 desc[UR36][R6.64+0x60], R13 ;  /* 0x0000600d06004986 */ /* 0x000fe2000c101524 */
[----:B------:R-:W-:-:S03]  /*113e0*/  ISETP.GT.AND P4, PT, R0, 0x38, P0 ;  /* 0x000000380000780c */ /* 0x000fc60000784270 */
        /* <DEDUP_REMOVED lines=8> */
[----:B------:R1:W-:Y:S01]  /*11470*/  @P5 STG.E.U16 desc[UR36][R6.64+0x72], R10 ;  /* 0x0000720a06005986 */ /* 0x0003e2000c101524 */
        /* <DEDUP_REMOVED lines=24> */
[C---:B------:R-:W-:Y:S02]  /*11600*/  ISETP.GT.AND P5, PT, R0.reuse, 0x59, P0 ;  /* 0x000000590000780c */ /* 0x040fe400007a4270 */
[----:B0-----:R-:W-:Y:S01]  /*11610*/  F2FP.F16.F32.PACK_AB R8, RZ, R85 ;  /* 0x00000055ff08723e */ /* 0x001fe200000000ff */
[----:B------:R-:W-:Y:S01]  /*11620*/  @P2 STG.E.U16 desc[UR36][R4.64+0xb0], R234 ;  /* 0x0000b0ea04002986 */ /* 0x000fe2000c101524 */
[----:B------:R-:W-:Y:S02]  /*11630*/  ISETP.GT.AND P2, PT, R0, 0x60, P1 ;  /* 0x000000600000780c */ /* 0x000fe40000f44270 */
[----:B-1----:R-:W-:Y:S01]  /*11640*/  PRMT R10, R8, 0x7610, R10 ;  /* 0x00007610080a7816 */ /* 0x002fe2000000000a */
[----:B------:R-:W-:Y:S01]  /*11650*/  FMUL R124, R124, R2 ;  /* 0x000000027c7c7220 */ /* 0x000fe20000400000 */
[----:B------:R-:W-:Y:S01]  /*11660*/  F2FP.F16.F32.PACK_AB R8, RZ, R86 ;  /* 0x00000056ff08723e */ /* 0x000fe200000000ff */
[----:B------:R-:W-:Y:S01]  /*11670*/  @P3 STG.E.U16 desc[UR36][R4.64+0xb2], R237 ;  /* 0x0000b2ed04003986 */ /* 0x000fe2000c101524 */
[----:B------:R-:W-:-:S03]  /*11680*/  ISETP.GT.AND P3, PT, R0, 0x61, P1 ;  /* 0x000000610000780c */ /* 0x000fc60000f64270 */
[----:B------:R0:W-:Y:S01]  /*11690*/  @P4 STG.E.U16 desc[UR36][R6.64+0xb0], R10 ;  /* 0x0000b00a06004986 */ /* 0x0001e2000c101524 */
[----:B------:R-:W-:-:S03]  /*116a0*/  ISETP.GT.AND P4, PT, R0, 0x60, P0 ;  /* 0x000000600000780c */ /* 0x000fc60000784270 */
[----:B------:R-:W-:Y:S01]  /*116b0*/  @P5 STG.E.U16 desc[UR36][R6.64+0xb2], R236 ;  /* 0x0000b2ec06005986 */ /* 0x000fe2000c101524 */
[----:B------:R-:W-:Y:S01]  /*116c0*/  ISETP.GT.AND P5, PT, R0, 0x61, P0 ;  /* 0x000000610000780c */ /* 0x000fe200007a4270 */
[-C--:B------:R-:W-:Y:S01]  /*116d0*/  FMUL R125, R125, R2.reuse ;  /* 0x000000027d7d7220 */ /* 0x080fe20000400000 */
[-C--:B------:R-:W-:Y:S01]  /*116e0*/  FMUL R126, R126, R2.reuse ;  /* 0x000000027e7e7220 */ /* 0x080fe20000400000 */
[-C--:B------:R-:W-:Y:S01]  /*116f0*/  FMUL R127, R127, R2.reuse ;  /* 0x000000027f7f7220 */ /* 0x080fe20000400000 */
[-C--:B------:R-:W-:Y:S01]  /*11700*/  FMUL R129, R129, R2.reuse ;  /* 0x0000000281817220 */ /* 0x080fe20000400000 */
[-C--:B------:R-:W-:Y:S01]  /*11710*/  FMUL R128, R128, R2.reuse ;  /* 0x0000000280807220 */ /* 0x080fe20000400000 */
[-C--:B------:R-:W-:Y:S01]  /*11720*/  FMUL R130, R130, R2.reuse ;  /* 0x0000000282827220 */ /* 0x080fe20000400000 */
[----:B0-----:R-:W-:Y:S01]  /*11730*/  PRMT R10, R8, 0x7610, R10 ;  /* 0x00007610080a7816 */ /* 0x001fe2000000000a */
[-C--:B------:R-:W-:Y:S01]  /*11740*/  FMUL R131, R131, R2.reuse ;  /* 0x0000000283837220 */ /* 0x080fe20000400000 */
[----:B------:R-:W-:Y:S01]  /*11750*/  F2FP.F16.F32.PACK_AB R8, RZ, R87 ;  /* 0x00000057ff08723e */ /* 0x000fe200000000ff */
[-C--:B------:R-:W-:Y:S01]  /*11760*/  FMUL R133, R133, R2.reuse ;  /* 0x0000000285857220 */ /* 0x080fe20000400000 */
[----:B------:R-:W-:Y:S01]  /*11770*/  FMUL R132, R132, R2 ;  /* 0x0000000284847220 */ /* 0x000fe20000400000 */
[----:B------:R0:W-:Y:S01]  /*11780*/  @P2 STG.E.U16 desc[UR36][R4.64+0xc0], R10 ;  /* 0x0000c00a04002986 */ /* 0x0001e2000c101524 */
[----:B------:R-:W-:-:S02]  /*11790*/  ISETP.GT.AND P2, PT, R0, 0x68, P1 ;  /* 0x000000680000780c */ /* 0x000fc40000f44270 */
[----:B------:R-:W-:Y:S01]  /*117a0*/  PRMT R11, R8, 0x7610, R11 ;  /* 0x00007610080b7816 */ /* 0x000fe2000000000b */
[-C--:B------:R-:W-:Y:S01]  /*117b0*/  FMUL R134, R134, R2.reuse ;  /* 0x0000000286867220 */ /* 0x080fe20000400000 */
[----:B------:R-:W-:Y:S01]  /*117c0*/  F2FP.F16.F32.PACK_AB R8, RZ, R89 ;  /* 0x00000059ff08723e */ /* 0x000fe200000000ff */
[-C--:B------:R-:W-:Y:S01]  /*117d0*/  FMUL R135, R135, R2.reuse ;  /* 0x0000000287877220 */ /* 0x080fe20000400000 */
[-C--:B------:R-:W-:Y:S01]  /*117e0*/  FMUL R137, R137, R2.reuse ;  /* 0x0000000289897220 */ /* 0x080fe20000400000 */
[-C--:B------:R-:W-:Y:S01]  /*117f0*/  FMUL R136, R136, R2.reuse ;  /* 0x0000000288887220 */ /* 0x080fe20000400000 */
[-C--:B------:R-:W-:Y:S01]  /*11800*/  FMUL R138, R138, R2.reuse ;  /* 0x000000028a8a7220 */ /* 0x080fe20000400000 */
[-C--:B------:R-:W-:Y:S01]  /*11810*/  FMUL R139, R139, R2.reuse ;  /* 0x000000028b8b7220 */ /* 0x080fe20000400000 */
[----:B------:R-:W-:Y:S01]  /*11820*/  FMUL R141, R141, R2 ;  /* 0x000000028d8d7220 */ /* 0x000fe20000400000 */
[----:B0-----:R-:W-:Y:S01]  /*11830*/  F2FP.F16.F32.PACK_AB R10, RZ, R88 ;  /* 0x00000058ff0a723e */ /* 0x001fe200000000ff */
[----:B------:R-:W-:Y:S03]  /*11840*/  @P3 STG.E.U16 desc[UR36][R4.64+0xc2], R11 ;  /* 0x0000c20b04003986 */ /* 0x000fe6000c101524 */
[----:B------:R-:W-:Y:S01]  /*11850*/  PRMT R12, R10, 0x7610, R12 ;  /* 0x000076100a0c7816 */ /* 0x000fe2000000000c */
[-C--:B------:R-:W-:Y:S01]  /*11860*/  FMUL R140, R140, R2.reuse ;  /* 0x000000028c8c7220 */ /* 0x080fe20000400000 */
[----:B------:R-:W-:Y:S01]  /*11870*/  ISETP.GT.AND P3, PT, R0, 0x69, P1 ;  /* 0x000000690000780c */ /* 0x000fe20000f64270 */
[----:B------:R-:W-:Y:S01]  /*11880*/  FMUL R142, R142, R2 ;  /* 0x000000028e8e7220 */ /* 0x000fe20000400000 */
[----:B------:R-:W-:Y:S01]  /*11890*/  F2FP.F16.F32.PACK_AB R10, RZ, R90 ;  /* 0x0000005aff0a723e */ /* 0x000fe200000000ff */
[----:B------:R-:W-:Y:S01]  /*118a0*/  @P4 STG.E.U16 desc[UR36][R6.64+0xc0], R12 ;  /* 0x0000c00c06004986 */ /* 0x000fe2000c101524 */
[----:B------:R-:W-:-:S03]  /*118b0*/  ISETP.GT.AND P4, PT, R0, 0x68, P0 ;  /* 0x000000680000780c */ /* 0x000fc60000784270 */
[----:B------:R0:W-:Y:S01]  /*118c0*/  @P5 STG.E.U16 desc[UR36][R6.64+0xc2], R8 ;  /* 0x0000c20806005986 */ /* 0x0001e2000c101524 */
[----:B------:R-:W-:-:S03]  /*118d0*/  ISETP.GT.AND P5, PT, R0, 0x69, P0 ;  /* 0x000000690000780c */ /* 0x000fc600007a4270 */
[----:B------:R1:W-:Y:S01]  /*118e0*/  @P2 STG.E.U16 desc[UR36][R4.64+0xd0], R10 ;  /* 0x0000d00a04002986 */ /* 0x0003e2000c101524 */
[----:B------:R-:W-:Y:S01]  /*118f0*/  ISETP.GT.AND P2, PT, R0, 0x70, P1 ;  /* 0x000000700000780c */ /* 0x000fe20000f44270 */
[-C--:B------:R-:W-:Y:S01]  /*11900*/  FMUL R143, R143, R2.reuse ;  /* 0x000000028f8f7220 */ /* 0x080fe20000400000 */
[-C--:B------:R-:W-:Y:S01]  /*11910*/  FMUL R145, R145, R2.reuse ;  /* 0x0000000291917220 */ /* 0x080fe20000400000 */
[-C--:B------:R-:W-:Y:S01]  /*11920*/  FMUL R144, R144, R2.reuse ;  /* 0x0000000290907220 */ /* 0x080fe20000400000 */
[-C--:B------:R-:W-:Y:S01]  /*11930*/  FMUL R146, R146, R2.reuse ;  /* 0x0000000292927220 */ /* 0x080fe20000400000 */
[-C--:B------:R-:W-:Y:S01]  /*11940*/  FMUL R147, R147, R2.reuse ;  /* 0x0000000293937220 */ /* 0x080fe20000400000 */
[-C--:B------:R-:W-:Y:S01]  /*11950*/  FMUL R149, R149, R2.reuse ;  /* 0x0000000295957220 */ /* 0x080fe20000400000 */
[----:B0-----:R-:W-:Y:S01]  /*11960*/  F2FP.F16.F32.PACK_AB R8, RZ, R91 ;  /* 0x0000005bff08723e */ /* 0x001fe200000000ff */
[-C--:B------:R-:W-:Y:S01]  /*11970*/  FMUL R148, R148, R2.reuse ;  /* 0x0000000294947220 */ /* 0x080fe20000400000 */
[-C--:B------:R-:W-:Y:S01]  /*11980*/  FMUL R150, R150, R2.reuse ;  /* 0x0000000296967220 */ /* 0x080fe20000400000 */
[----:B------:R-:W-:Y:S01]  /*11990*/  FMUL R151, R151, R2 ;  /* 0x0000000297977220 */ /* 0x000fe20000400000 */
[----:B-1----:R-:W-:Y:S01]  /*119a0*/  F2FP.F16.F32.PACK_AB R10, RZ, R92 ;  /* 0x0000005cff0a723e */ /* 0x002fe200000000ff */
[-C--:B------:R-:W-:Y:S01]  /*119b0*/  FMUL R153, R153, R2.reuse ;  /* 0x0000000299997220 */ /* 0x080fe20000400000 */
[----:B------:R-:W-:Y:S01]  /*119c0*/  PRMT R11, R8, 0x7610, R11 ;  /* 0x00007610080b7816 */ /* 0x000fe2000000000b */
[-C--:B------:R-:W-:Y:S01]  /*119d0*/  FMUL R152, R152, R2.reuse ;  /* 0x0000000298987220 */ /* 0x080fe20000400000 */
[----:B------:R-:W-:Y:S01]  /*119e0*/  PRMT R12, R10, 0x7610, R12 ;  /* 0x000076100a0c7816 */ /* 0x000fe2000000000c */
[----:B------:R-:W-:Y:S01]  /*119f0*/  FMUL R154, R154, R2 ;  /* 0x000000029a9a7220 */ /* 0x000fe20000400000 */
[----:B------:R-:W-:Y:S01]  /*11a00*/  F2FP.F16.F32.PACK_AB R8, RZ, R93 ;  /* 0x0000005dff08723e */ /* 0x000fe200000000ff */
[----:B------:R-:W-:Y:S01]  /*11a10*/  @P3 STG.E.U16 desc[UR36][R4.64+0xd2], R11 ;  /* 0x0000d20b04003986 */ /* 0x000fe2000c101524 */
[----:B------:R-:W-:-:S02]  /*11a20*/  ISETP.GT.AND P3, PT, R0, 0x71, P1 ;  /* 0x000000710000780c */ /* 0x000fc40000f64270 */
        /* <DEDUP_REMOVED lines=53> */
[----:B------:R-:W-:Y:S04]  /*11d80*/  @P4 STG.E.U16 desc[UR36][R6.64+0xf0], R12 ;  /* 0x0000f00c06004986 */ /* 0x000fe8000c101524 */
        /* <DEDUP_REMOVED lines=13> */
[-C--:B------:R-:W-:Y:S01]  /*11e60*/  FMUL R187, R187, R2.reuse ;  /* 0x00000002bbbb7220 */ /* 0x080fe20000400000 */
[----:B-1----:R-:W-:Y:S01]  /*11e70*/  PRMT R10, R8, 0x7610, R10 ;  /* 0x00007610080a7816 */ /* 0x002fe2000000000a */
[-C--:B------:R-:W-:Y:S01]  /*11e80*/  FMUL R189, R189, R2.reuse ;  /* 0x00000002bdbd7220 */ /* 0x080fe20000400000 */
[----:B------:R-:W-:Y:S01]  /*11e90*/  ISETP.GT.AND P2, PT, R0, 0x88, P1 ;  /* 0x000000880000780c */ /* 0x000fe20000f44270 */
[----:B------:R-:W-:Y:S01]  /*11ea0*/  FMUL R188, R188, R2 ;  /* 0x00000002bcbc7220 */ /* 0x000fe20000400000 */
[----:B------:R-:W-:Y:S01]  /*11eb0*/  F2FP.F16.F32.PACK_AB R12, RZ, R104 ;  /* 0x00000068ff0c723e */ /* 0x000fe200000000ff */
[----:B------:R0:W-:Y:S01]  /*11ec0*/  @P3 STG.E.U16 desc[UR36][R4.64+0x102], R10 ;  /* 0x0001020a04003986 */ /* 0x0001e2000c101524 */
[----:B------:R-:W-:-:S02]  /*11ed0*/  ISETP.GT.AND P3, PT, R0, 0x89, P1 ;  /* 0x000000890000780c */ /* 0x000fc40000f64270 */
[----:B------:R-:W-:Y:S01]  /*11ee0*/  PRMT R8, R12, 0x7610, R8 ;  /* 0x000076100c087816 */ /* 0x000fe20000000008 */
[-C--:B------:R-:W-:Y:S01]  /*11ef0*/  FMUL R190, R190, R2.reuse ;  /* 0x00000002bebe7220 */ /* 0x080fe20000400000 */
[----:B------:R-:W-:Y:S01]  /*11f00*/  F2FP.F16.F32.PACK_AB R11, RZ, R105 ;  /* 0x00000069ff0b723e */ /* 0x000fe200000000ff */
[----:B------:R-:W-:Y:S01]  /*11f10*/  FMUL R191, R191, R2 ;  /* 0x00000002bfbf7220 */ /* 0x000fe20000400000 */
[----:B------:R-:W-:Y:S01]  /*11f20*/  F2FP.F16.F32.PACK_AB R12, RZ, R107 ;  /* 0x0000006bff0c723e */ /* 0x000fe200000000ff */
[----:B------:R1:W-:Y:S01]  /*11f30*/  @P4 STG.E.U16 desc[UR36][R6.64+0x100], R8 ;  /* 0x0001000806004986 */ /* 0x0003e2000c101524 */
[----:B------:R-:W-:Y:S02]  /*11f40*/  ISETP.GT.AND P4, PT, R0, 0x88, P0 ;  /* 0x000000880000780c */ /* 0x000fe40000784270 */
[----:B0-----:R-:W-:Y:S01]  /*11f50*/  F2FP.F16.F32.PACK_AB R10, RZ, R106 ;  /* 0x0000006aff0a723e */ /* 0x001fe200000000ff */
[----:B------:R0:W-:Y:S01]  /*11f60*/  @P5 STG.E.U16 desc[UR36][R6.64+0x102], R11 ;  /* 0x0001020b06005986 */ /* 0x0001e2000c101524 */
[----:B------:R-:W-:-:S02]  /*11f70*/  PRMT R14, R12, 0x7610, R14 ;  /* 0x000076100c0e7816 */ /* 0x000fc4000000000e */
[C---:B------:R-:W-:Y:S01]  /*11f80*/  ISETP.GT.AND P5, PT, R0.reuse, 0x89, P0 ;  /* 0x000000890000780c */ /* 0x040fe200007a4270 */
[----:B------:R2:W-:Y:S01]  /*11f90*/  @P2 STG.E.U16 desc[UR36][R4.64+0x110], R10 ;  /* 0x0001100a04002986 */ /* 0x0005e2000c101524 */
[C---:B------:R-:W-:Y:S02]  /*11fa0*/  ISETP.GT.AND P2, PT, R0.reuse, 0x90, P1 ;  /* 0x000000900000780c */ /* 0x040fe40000f44270 */
[----:B------:R-:W-:Y:S01]  /*11fb0*/  F2FP.F16.F32.PACK_AB R13, RZ, R108 ;  /* 0x0000006cff0d723e */ /* 0x000fe200000000ff */
[----:B------:R3:W-:Y:S01]  /*11fc0*/  @P3 STG.E.U16 desc[UR36][R4.64+0x112], R14 ;  /* 0x0001120e04003986 */ /* 0x0007e2000c101524 */
[----:B------:R-:W-:Y:S02]  /*11fd0*/  ISETP.GT.AND P3, PT, R0, 0x91, P1 ;  /* 0x000000910000780c */ /* 0x000fe40000f64270 */
[----:B-1----:R-:W-:Y:S01]  /*11fe0*/  PRMT R8, R13, 0x7610, R8 ;  /* 0x000076100d087816 */ /* 0x002fe20000000008 */
[----:B------:R-:W-:Y:S01]  /*11ff0*/  FMUL R193, R193, R2 ;  /* 0x00000002c1c17220 */ /* 0x000fe20000400000 */
[----:B0-----:R-:W-:Y:S01]  /*12000*/  F2FP.F16.F32.PACK_AB R11, RZ, R110 ;  /* 0x0000006eff0b723e */ /* 0x001fe200000000ff */
[----:B------:R-:W-:Y:S01]  /*12010*/  FMUL R192, R192, R2 ;  /* 0x00000002c0c07220 */ /* 0x000fe20000400000 */
[----:B------:R-:W-:Y:S01]  /*12020*/  F2FP.F16.F32.PACK_AB R12, RZ, R109 ;  /* 0x0000006dff0c723e */ /* 0x000fe200000000ff */
[----:B------:R-:W4:Y:S01]  /*12030*/  LDL.LU R84, [R1+0x220] ;  /* 0x0002200001547983 */ /* 0x000f220000300800 */
[----:B--2---:R-:W-:-:S02]  /*12040*/  F2FP.F16.F32.PACK_AB R10, RZ, R111 ;  /* 0x0000006fff0a723e */ /* 0x004fc400000000ff */
[----:B------:R-:W-:Y:S01]  /*12050*/  PRMT R13, R11, 0x7610, R13 ;  /* 0x000076100b0d7816 */ /* 0x000fe2000000000d */
[----:B------:R0:W-:Y:S01]  /*12060*/  @P4 STG.E.U16 desc[UR36][R6.64+0x110], R8 ;  /* 0x0001100806004986 */ /* 0x0001e2000c101524 */
[----:B------:R-:W-:Y:S02]  /*12070*/  ISETP.GT.AND P4, PT, R0, 0x90, P0 ;  /* 0x000000900000780c */ /* 0x000fe40000784270 */
[----:B---3--:R-:W-:Y:S01]  /*12080*/  PRMT R14, R10, 0x7610, R14 ;  /* 0x000076100a0e7816 */ /* 0x008fe2000000000e */
[----:B------:R1:W-:Y:S01]  /*12090*/  @P5 STG.E.U16 desc[UR36][R6.64+0x112], R12 ;  /* 0x0001120c06005986 */ /* 0x0003e2000c101524 */
[----:B------:R-:W-:-:S03]  /*120a0*/  ISETP.GT.AND P5, PT, R0, 0x91, P0 ;  /* 0x000000910000780c */ /* 0x000fc600007a4270 */
[----:B------:R2:W-:Y:S01]  /*120b0*/  @P2 STG.E.U16 desc[UR36][R4.64+0x120], R13 ;  /* 0x0001200d04002986 */ /* 0x0005e2000c101524 */
[C---:B------:R-:W-:Y:S02]  /*120c0*/  ISETP.GT.AND P2, PT, R0.reuse, 0x98, P1 ;  /* 0x000000980000780c */ /* 0x040fe40000f44270 */
[----:B0-----:R-:W-:Y:S01]  /*120d0*/  F2FP.F16.F32.PACK_AB R8, RZ, R113 ;  /* 0x00000071ff08723e */ /* 0x001fe200000000ff */
[----:B------:R-:W-:Y:S01]  /*120e0*/  @P3 STG.E.U16 desc[UR36][R4.64+0x122], R14 ;  /* 0x0001220e04003986 */ /* 0x000fe2000c101524 */
[----:B------:R-:W-:Y:S02]  /*120f0*/  ISETP.GT.AND P3, PT, R0, 0x99, P1 ;  /* 0x000000990000780c */ /* 0x000fe40000f64270 */
[----:B------:R-:W-:Y:S01]  /*12100*/  F2FP.F16.F32.PACK_AB R10, RZ, R114 ;  /* 0x00000072ff0a723e */ /* 0x000fe200000000ff */
[----:B------:R-:W-:Y:S01]  /*12110*/  FMUL R194, R194, R2 ;  /* 0x00000002c2c27220 */ /* 0x000fe20000400000 */
[----:B------:R-:W-:Y:S01]  /*12120*/  F2FP.F16.F32.PACK_AB R11, RZ, R112 ;  /* 0x00000070ff0b723e */ /* 0x000fe200000000ff */
[-C--:B------:R-:W-:Y:S01]  /*12130*/  FMUL R195, R195, R2.reuse ;  /* 0x00000002c3c37220 */ /* 0x080fe20000400000 */
[----:B-1----:R-:W-:Y:S01]  /*12140*/  PRMT R12, R8, 0x7610, R12 ;  /* 0x00007610080c7816 */ /* 0x002fe2000000000c */
[-C--:B------:R-:W-:Y:S01]  /*12150*/  FMUL R197, R197, R2.reuse ;  /* 0x00000002c5c57220 */ /* 0x080fe20000400000 */
[----:B------:R-:W-:Y:S01]  /*12160*/  F2FP.F16.F32.PACK_AB R8, RZ, R115 ;  /* 0x00000073ff08723e */ /* 0x000fe200000000ff */
[----:B------:R-:W-:Y:S01]  /*12170*/  FMUL R196, R196, R2 ;  /* 0x00000002c4c47220 */ /* 0x000fe20000400000 */
[----:B--2---:R-:W-:Y:S01]  /*12180*/  PRMT R13, R10, 0x7610, R13 ;  /* 0x000076100a0d7816 */ /* 0x004fe2000000000d */
[----:B------:R0:W-:Y:S01]  /*12190*/  @P4 STG.E.U16 desc[UR36][R6.64+0x120], R11 ;  /* 0x0001200b06004986 */ /* 0x0001e2000c101524 */
[----:B------:R-:W-:-:S02]  /*121a0*/  ISETP.GT.AND P4, PT, R0, 0x98, P0 ;  /* 0x000000980000780c */ /* 0x000fc40000784270 */
[----:B------:R-:W-:Y:S01]  /*121b0*/  F2FP.F16.F32.PACK_AB R10, RZ, R116 ;  /* 0x00000074ff0a723e */ /* 0x000fe200000000ff */
[----:B------:R1:W-:Y:S01]  /*121c0*/  @P5 STG.E.U16 desc[UR36][R6.64+0x122], R12 ;  /* 0x0001220c06005986 */ /* 0x0003e2000c101524 */
[----:B------:R-:W-:-:S03]  /*121d0*/  ISETP.GT.AND P5, PT, R0, 0x99, P0 ;  /* 0x000000990000780c */ /* 0x000fc600007a4270 */
[----:B------:R2:W-:Y:S01]  /*121e0*/  @P2 STG.E.U16 desc[UR36][R4.64+0x130], R13 ;  /* 0x0001300d04002986 */ /* 0x0005e2000c101524 */
[----:B------:R-:W-:Y:S02]  /*121f0*/  ISETP.GT.AND P2, PT, R0, 0xa0, P1 ;  /* 0x000000a00000780c */ /* 0x000fe40000f44270 */
[----:B0-----:R-:W-:Y:S01]  /*12200*/  PRMT R11, R8, 0x7610, R11 ;  /* 0x00007610080b7816 */ /* 0x001fe2000000000b */
[----:B------:R-:W3:Y:S01]  /*12210*/  LDL.LU R85, [R1+0x21c] ;  /* 0x00021c0001557983 */ /* 0x000ee20000300800 */
[----:B------:R-:W-:Y:S02]  /*12220*/  F2FP.F16.F32.PACK_AB R8, RZ, R117 ;  /* 0x00000075ff08723e */ /* 0x000fe400000000ff */
[----:B------:R-:W-:Y:S01]  /*12230*/  PRMT R14, R10, 0x7610, R14 ;  /* 0x000076100a0e7816 */ /* 0x000fe2000000000e */
[----:B------:R0:W-:Y:S01]  /*12240*/  @P3 STG.E.U16 desc[UR36][R4.64+0x132], R11 ;  /* 0x0001320b04003986 */ /* 0x0001e2000c101524 */
[----:B------:R-:W-:Y:S02]  /*12250*/  ISETP.GT.AND P3, PT, R0, 0xa1, P1 ;  /* 0x000000a10000780c */ /* 0x000fe40000f64270 */
[----:B------:R-:W-:Y:S01]  /*12260*/  F2FP.F16.F32.PACK_AB R10, RZ, R118 ;  /* 0x00000076ff0a723e */ /* 0x000fe200000000ff */
[----:B------:R-:W3:Y:S01]  /*12270*/  LDL.LU R86, [R1+0x218] ;  /* 0x0002180001567983 */ /* 0x000ee20000300800 */
[----:B-1----:R-:W-:-:S02]  /*12280*/  PRMT R12, R8, 0x7610, R12 ;  /* 0x00007610080c7816 */ /* 0x002fc4000000000c */
[----:B------:R-:W-:Y:S01]  /*12290*/  F2FP.F16.F32.PACK_AB R8, RZ, R119 ;  /* 0x00000077ff08723e */ /* 0x000fe200000000ff */
[----:B------:R-:W-:Y:S01]  /*122a0*/  @P4 STG.E.U16 desc[UR36][R6.64+0x130], R14 ;  /* 0x0001300e06004986 */ /* 0x000fe2000c101524 */
[----:B--2---:R-:W-:Y:S02]  /*122b0*/  PRMT R13, R10, 0x7610, R13 ;  /* 0x000076100a0d7816 */ /* 0x004fe4000000000d */
[----:B------:R-:W-:Y:S01]  /*122c0*/  ISETP.GT.AND P4, PT, R0, 0xa0, P0 ;  /* 0x000000a00000780c */ /* 0x000fe20000784270 */
[----:B------:R-:W-:Y:S01]  /*122d0*/  @P5 STG.E.U16 desc[UR36][R6.64+0x132], R12 ;  /* 0x0001320c06005986 */ /* 0x000fe2000c101524 */
[----:B0-----:R-:W-:Y:S02]  /*122e0*/  PRMT R11, R8, 0x7610, R11 ;  /* 0x00007610080b7816 */ /* 0x001fe4000000000b */
[C---:B------:R-:W-:Y:S01]  /*122f0*/  ISETP.GT.AND P5, PT, R0.reuse, 0xa1, P0 ;  /* 0x000000a10000780c */ /* 0x040fe200007a4270 */
[----:B------:R-:W-:Y:S01]  /*12300*/  @P2 STG.E.U16 desc[UR36][R4.64+0x140], R13 ;  /* 0x0001400d04002986 */ /* 0x000fe2000c101524 */
[----:B------:R-:W-:-:S03]  /*12310*/  ISETP.GT.AND P2, PT, R0, 0xa8, P1 ;  /* 0x000000a80000780c */ /* 0x000fc60000f44270 */
[----:B------:R-:W-:Y:S01]  /*12320*/  @P3 STG.E.U16 desc[UR36][R4.64+0x142], R11 ;  /* 0x0001420b04003986 */ /* 0x000fe2000c101524 */
[C---:B------:R-:W-:Y:S02]  /*12330*/  ISETP.GT.AND P3, PT, R0.reuse, 0xa9, P1 ;  /* 0x000000a90000780c */ /* 0x040fe40000f64270 */
[----:B------:R-:W-:Y:S01]  /*12340*/  F2FP.F16.F32.PACK_AB R10, RZ, R17 ;  /* 0x00000011ff0a723e */ /* 0x000fe200000000ff */
[----:B------:R-:W2:Y:S01]  /*12350*/  LDL.LU R87, [R1+0x214] ;  /* 0x0002140001577983 */ /* 0x000ea20000300800 */
[----:B------:R-:W-:Y:S02]  /*12360*/  F2FP.F16.F32.PACK_AB R8, RZ, R16 ;  /* 0x00000010ff08723e */ /* 0x000fe400000000ff */
[----:B------:R-:W-:Y:S01]  /*12370*/  F2FP.F16.F32.PACK_AB R18, RZ, R18 ;  /* 0x00000012ff12723e */ /* 0x000fe200000000ff */
[----:B------:R0:W-:Y:S01]  /*12380*/  @P4 STG.E.U16 desc[UR36][R6.64+0x140], R10 ;  /* 0x0001400a06004986 */ /* 0x0001e2000c101524 */
[----:B------:R-:W-:Y:S02]  /*12390*/  F2FP.F16.F32.PACK_AB R19, RZ, R19 ;  /* 0x00000013ff13723e */ /* 0x000fe400000000ff */
[C---:B------:R-:W-:Y:S01]  /*123a0*/  ISETP.GT.AND P4, PT, R0.reuse, 0xa8, P0 ;  /* 0x000000a80000780c */ /* 0x040fe20000784270 */
[----:B------:R1:W-:Y:S01]  /*123b0*/  @P5 STG.E.U16 desc[UR36][R6.64+0x142], R8 ;  /* 0x0001420806005986 */ /* 0x0003e2000c101524 */
[----:B------:R-:W-:-:S03]  /*123c0*/  ISETP.GT.AND P5, PT, R0, 0xa9, P0 ;  /* 0x000000a90000780c */ /* 0x000fc600007a4270 */
        /* <DEDUP_REMOVED lines=8> */
[----:B------:R-:W-:Y:S01]  /*12450*/  @P4 STG.E.U16 desc[UR36][R6.64+0x150], R20 ;  /* 0x0001501406004986 */ /* 0x000fe2000c101524 */
[----:B------:R-:W-:Y:S02]  /*12460*/  F2FP.F16.F32.PACK_AB R23, RZ, R23 ;  /* 0x00000017ff17723e */ /* 0x000fe400000000ff */
[C---:B------:R-:W-:Y:S01]  /*12470*/  ISETP.GT.AND P4, PT, R0.reuse, 0xb0, P0 ;  /* 0x000000b00000780c */ /* 0x040fe20000784270 */
[----:B------:R-:W-:Y:S01]  /*12480*/  @P5 STG.E.U16 desc[UR36][R6.64+0x152], R21 ;  /* 0x0001521506005986 */ /* 0x000fe2000c101524 */
[----:B------:R-:W-:-:S03]  /*12490*/  ISETP.GT.AND P5, PT, R0, 0xb1, P0 ;  /* 0x000000b10000780c */ /* 0x000fc600007a4270 */
[----:B------:R-:W-:Y:S01]  /*124a0*/  @P2 STG.E.U16 desc[UR36][R4.64+0x160], R22 ;  /* 0x0001601604002986 */ /* 0x000fe2000c101524 */
[C---:B------:R-:W-:Y:S02]  /*124b0*/  ISETP.GT.AND P2, PT, R0.reuse, 0xb8, P1 ;  /* 0x000000b80000780c */ /* 0x040fe40000f44270 */
[C---:B------:R-:W-:Y:S01]  /*124c0*/  ISETP.GT.AND P1, PT, R0.reuse, 0xb9, P1 ;  /* 0x000000b90000780c */ /* 0x040fe20000f24270 */
[----:B------:R-:W-:Y:S01]  /*124d0*/  @P3 STG.E.U16 desc[UR36][R4.64+0x162], R23 ;  /* 0x0001621704003986 */ /* 0x000fe2000c101524 */
[C---:B------:R-:W-:Y:S02]  /*124e0*/  ISETP.GT.AND P3, PT, R0.reuse, 0xb8, P0 ;  /* 0x000000b80000780c */ /* 0x040fe40000764270 */
[----:B------:R-:W-:Y:S01]  /*124f0*/  ISETP.GT.AND P0, PT, R0, 0xb9, P0 ;  /* 0x000000b90000780c */ /* 0x000fe20000704270 */
[----:B------:R-:W-:Y:S01]  /*12500*/  FMUL R198, R198, R2 ;  /* 0x00000002c6c67220 */ /* 0x000fe20000400000 */
[----:B------:R-:W-:Y:S01]  /*12510*/  F2FP.F16.F32.PACK_AB R216, RZ, R216 ;  /* 0x000000d8ffd8723e */ /* 0x000fe200000000ff */
[-C--:B------:R-:W-:Y:S01]  /*12520*/  FMUL R199, R199, R2.reuse ;  /* 0x00000002c7c77220 */ /* 0x080fe20000400000 */
[----:B------:R-:W-:Y:S01]  /*12530*/  F2FP.F16.F32.PACK_AB R217, RZ, R217 ;  /* 0x000000d9ffd9723e */ /* 0x000fe200000000ff */
[----:B------:R-:W-:Y:S01]  /*12540*/  FMUL R200, R200, R2 ;  /* 0x00000002c8c87220 */ /* 0x000fe20000400000 */
[----:B------:R-:W-:-:S02]  /*12550*/  F2FP.F16.F32.PACK_AB R218, RZ, R218 ;  /* 0x000000daffda723e */ /* 0x000fc400000000ff */
[----:B------:R-:W-:Y:S01]  /*12560*/  F2FP.F16.F32.PACK_AB R9, RZ, R9 ;  /* 0x00000009ff09723e */ /* 0x000fe200000000ff */
[----:B------:R-:W-:Y:S01]  /*12570*/  @P4 STG.E.U16 desc[UR36][R6.64+0x160], R216 ;  /* 0x000160d806004986 */ /* 0x000fe2000c101524 */
[----:B------:R-:W-:Y:S02]  /*12580*/  F2FP.F16.F32.PACK_AB R219, RZ, R219 ;  /* 0x000000dbffdb723e */ /* 0x000fe400000000ff */
[----:B------:R-:W-:Y:S01]  /*12590*/  F2FP.F16.F32.PACK_AB R220, RZ, R220 ;  /* 0x000000dcffdc723e */ /* 0x000fe200000000ff */
[----:B------:R-:W-:Y:S01]  /*125a0*/  @P5 STG.E.U16 desc[UR36][R6.64+0x162], R217 ;  /* 0x000162d906005986 */ /* 0x000fe2000c101524 */
[----:B0-----:R-:W-:-:S03]  /*125b0*/  PRMT R10, R9, 0x7610, R10 ;  /* 0x00007610090a7816 */ /* 0x001fc6000000000a */
[----:B------:R-:W-:Y:S01]  /*125c0*/  @P2 STG.E.U16 desc[UR36][R4.64+0x170], R218 ;  /* 0x000170da04002986 */ /* 0x000fe2000c101524 */
[----:B------:R-:W-:Y:S01]  /*125d0*/  ISETP.GT.AND P2, PT, R3, 0x80, PT ;  /* 0x000000800300780c */ /* 0x000fe20003f44270 */
[----:B------:R-:W-:Y:S02]  /*125e0*/  IMAD.U32 R9, RZ, RZ, UR8 ;  /* 0x00000008ff097e24 */ /* 0x000fe4000f8e00ff */
[----:B------:R-:W-:Y:S01]  /*125f0*/  @P1 STG.E.U16 desc[UR36][R4.64+0x172], R219 ;  /* 0x000172db04001986 */ /* 0x000fe2000c101524 */
[----:B------:R-:W-:-:S03]  /*12600*/  ISETP.GT.AND P1, PT, R0, 0x1, P2 ;  /* 0x000000010000780c */ /* 0x000fc60001724270 */
[----:B------:R-:W-:Y:S01]  /*12610*/  @P3 STG.E.U16 desc[UR36][R6.64+0x170], R220 ;  /* 0x000170dc06003986 */ /* 0x000fe2000c101524 */
[----:B------:R-:W-:-:S03]  /*12620*/  ISETP.GT.AND P3, PT, R3, 0x88, PT ;  /* 0x000000880300780c */ /* 0x000fc60003f64270 */
[----:B------:R0:W-:Y:S01]  /*12630*/  @P0 STG.E.U16 desc[UR36][R6.64+0x172], R10 ;  /* 0x0001720a06000986 */ /* 0x0001e2000c101524 */
[C---:B------:R-:W-:Y:S02]  /*12640*/  ISETP.GT.AND P0, PT, R0.reuse, RZ, P2 ;  /* 0x000000ff0000720c */ /* 0x040fe40001704270 */
[----:B-1----:R-:W-:Y:S01]  /*12650*/  LEA R8, P5, R9, R4, 0x8 ;  /* 0x0000000409087211 */ /* 0x002fe200078a40ff */
[-C--:B------:R-:W-:Y:S01]  /*12660*/  FMUL R201, R201, R2.reuse ;  /* 0x00000002c9c97220 */ /* 0x080fe20000400000 */
[----:B------:R-:W-:Y:S01]  /*12670*/  ISETP.GT.AND P4, PT, R0, RZ, P3 ;  /* 0x000000ff0000720c */ /* 0x000fe20001f84270 */
[----:B------:R-:W-:Y:S01]  /*12680*/  FMUL R202, R202, R2 ;  /* 0x00000002caca7220 */ /* 0x000fe20000400000 */
[----:B------:R-:W-:Y:S01]  /*12690*/  IADD3.X R9, R5, UR11, RZ, P5, !PT ;  /* 0x0000000b05097c10 */ /* 0x000fe2000affe4ff */
[----:B------:R-:W2:Y:S01]  /*126a0*/  LDL.LU R89, [R1+0x20c] ;  /* 0x00020c0001597983 */ /* 0x000ea20000300800 */
[----:B------:R-:W-:Y:S02]  /*126b0*/  F2FP.F16.F32.PACK_AB R120, RZ, R120 ;  /* 0x00000078ff78723e */ /* 0x000fe400000000ff */
[----:B------:R-:W-:Y:S01]  /*126c0*/  F2FP.F16.F32.PACK_AB R121, RZ, R121 ;  /* 0x00000079ff79723e */ /* 0x000fe200000000ff */
[----:B------:R-:W2:Y:S01]  /*126d0*/  LDL.LU R90, [R1+0x208] ;  /* 0x00020800015a7983 */ /* 0x000ea20000300800 */
[----:B0-----:R-:W-:-:S02]  /*126e0*/  IADD3 R6, P5, R8, UR5, RZ ;  /* 0x0000000508067c10 */ /* 0x001fc4000ffbe0ff */
[----:B------:R-:W-:Y:S01]  /*126f0*/  F2FP.F16.F32.PACK_AB R122, RZ, R122 ;  /* 0x0000007aff7a723e */ /* 0x000fe200000000ff */
[----:B------:R-:W-:Y:S01]  /*12700*/  @P0 STG.E.U16 desc[UR36][R8.64], R120 ;  /* 0x0000007808000986 */ /* 0x000fe2000c101524 */
[----:B------:R-:W-:Y:S02]  /*12710*/  IADD3.X R7, R9, UR4, RZ, P5, !PT ;  /* 0x0000000409077c10 */ /* 0x000fe4000affe4ff */
[C---:B------:R-:W-:Y:S01]  /*12720*/  ISETP.GT.AND P0, PT, R0.reuse, 0x1, P3 ;  /* 0x000000010000780c */ /* 0x040fe20001f04270 */
[----:B------:R-:W-:Y:S01]  /*12730*/  @P1 STG.E.U16 desc[UR36][R8.64+0x2], R121 ;  /* 0x0000027908001986 */ /* 0x000fe2000c101524 */
[----:B------:R-:W-:Y:S02]  /*12740*/  ISETP.GT.AND P1, PT, R0, 0x8, P2 ;  /* 0x000000080000780c */ /* 0x000fe40001724270 */
[----:B------:R-:W-:Y:S01]  /*12750*/  IADD3 R10, P5, R8, UR5, RZ ;  /* 0x00000005080a7c10 */ /* 0x000fe2000ffbe0ff */
[----:B------:R-:W-:Y:S01]  /*12760*/  @P4 STG.E.U16 desc[UR36][R6.64], R122 ;  /* 0x0000007a06004986 */ /* 0x000fe2000c101524 */
[----:B------:R-:W-:-:S02]  /*12770*/  ISETP.GT.AND P4, PT, R0, 0x9, P2 ;  /* 0x000000090000780c */ /* 0x000fc40001784270 */
[----:B------:R-:W-:Y:S01]  /*12780*/  F2FP.F16.F32.PACK_AB R123, RZ, R123 ;  /* 0x0000007bff7b723e */ /* 0x000fe200000000ff */
[----:B------:R-:W2:Y:S01]  /*12790*/  LDL.LU R91, [R1+0x204] ;  /* 0x00020400015b7983 */ /* 0x000ea20000300800 */
[----:B------:R-:W-:Y:S02]  /*127a0*/  IADD3.X R11, R9, UR4, RZ, P5, !PT ;  /* 0x00000004090b7c10 */ /* 0x000fe4000affe4ff */
[----:B------:R-:W-:Y:S01]  /*127b0*/  F2FP.F16.F32.PACK_AB R124, RZ, R124 ;  /* 0x0000007cff7c723e */ /* 0x000fe200000000ff */
[----:B------:R-:W2:Y:S01]  /*127c0*/  LDL.LU R92, [R1+0x200] ;  /* 0x00020000015c7983 */ /* 0x000ea20000300800 */
[----:B------:R-:W-:-:S03]  /*127d0*/  F2FP.F16.F32.PACK_AB R125, RZ, R125 ;  /* 0x0000007dff7d723e */ /* 0x000fc600000000ff */
[----:B------:R-:W-:Y:S01]  /*127e0*/  @P0 STG.E.U16 desc[UR36][R10.64+0x2], R123 ;  /* 0x0000027b0a000986 */ /* 0x000fe2000c101524 */
[----:B------:R-:W-:-:S03]  /*127f0*/  ISETP.GT.AND P0, PT, R0, 0x8, P3 ;  /* 0x000000080000780c */ /* 0x000fc60001f04270 */
[----:B------:R-:W-:Y:S01]  /*12800*/  @P1 STG.E.U16 desc[UR36][R8.64+0x10], R124 ;  /* 0x0000107c08001986 */ /* 0x000fe2000c101524 */
[C---:B------:R-:W-:Y:S02]  /*12810*/  ISETP.GT.AND P1, PT, R0.reuse, 0x9, P3 ;  /* 0x000000090000780c */ /* 0x040fe40001f24270 */
[C---:B------:R-:W-:Y:S01]  /*12820*/  ISETP.GT.AND P5, PT, R0.reuse, 0x11, P2 ;  /* 0x000000110000780c */ /* 0x040fe200017a4270 */
[----:B------:R-:W-:Y:S01]  /*12830*/  @P4 STG.E.U16 desc[UR36][R8.64+0x12], R125 ;  /* 0x0000127d08004986 */ /* 0x000fe2000c101524 */
[----:B------:R-:W-:Y:S02]  /*12840*/  ISETP.GT.AND P4, PT, R0, 0x10, P2 ;  /* 0x000000100000780c */ /* 0x000fe40001784270 */
[----:B------:R-:W-:Y:S01]  /*12850*/  F2FP.F16.F32.PACK_AB R126, RZ, R126 ;  /* 0x0000007eff7e723e */ /* 0x000fe200000000ff */
[-C--:B------:R-:W-:Y:S01]  /*12860*/  FMUL R203, R203, R2.reuse ;  /* 0x00000002cbcb7220 */ /* 0x080fe20000400000 */
[----:B------:R-:W-:Y:S01]  /*12870*/  F2FP.F16.F32.PACK_AB R127, RZ, R127 ;  /* 0x0000007fff7f723e */ /* 0x000fe200000000ff */
[----:B------:R-:W-:Y:S01]  /*12880*/  FMUL R204, R204, R2 ;  /* 0x00000002cccc7220 */ /* 0x000fe20000400000 */
[----:B------:R-:W-:Y:S01]  /*12890*/  F2FP.F16.F32.PACK_AB R129, RZ, R129 ;  /* 0x00000081ff81723e */ /* 0x000fe200000000ff */
[----:B------:R-:W-:Y:S01]  /*128a0*/  @P0 STG.E.U16 desc[UR36][R6.64+0x10], R126 ;  /* 0x0000107e06000986 */ /* 0x000fe2000c101524 */
[----:B------:R-:W-:-:S02]  /*128b0*/  F2FP.F16.F32.PACK_AB R128, RZ, R128 ;  /* 0x00000080ff80723e */ /* 0x000fc400000000ff */
[C---:B------:R-:W-:Y:S01]  /*128c0*/  ISETP.GT.AND P0, PT, R0.reuse, 0x10, P3 ;  /* 0x000000100000780c */ /* 0x040fe20001f04270 */
[----:B------:R-:W-:Y:S01]  /*128d0*/  @P1 STG.E.U16 desc[UR36][R10.64+0x12], R127 ;  /* 0x0000127f0a001986 */ /* 0x000fe2000c101524 */
[----:B------:R-:W-:-:S03]  /*128e0*/  ISETP.GT.AND P1, PT, R0, 0x11, P3 ;  /* 0x000000110000780c */ /* 0x000fc60001f24270 */
[----:B------:R-:W-:Y:S01]  /*128f0*/  @P5 STG.E.U16 desc[UR36][R8.64+0x22], R129 ;  /* 0x0000228108005986 */ /* 0x000fe2000c101524 */
[----:B------:R-:W-:-:S03]  /*12900*/  ISETP.GT.AND P5, PT, R0, 0x19, P2 ;  /* 0x000000190000780c */ /* 0x000fc600017a4270 */
[----:B------:R-:W-:Y:S01]  /*12910*/  @P4 STG.E.U16 desc[UR36][R8.64+0x20], R128 ;  /* 0x0000208008004986 */ /* 0x000fe2000c101524 */
[C---:B------:R-:W-:Y:S02]  /*12920*/  ISETP.GT.AND P4, PT, R0.reuse, 0x18, P2 ;  /* 0x000000180000780c */ /* 0x040fe40001784270 */
[----:B------:R-:W-:Y:S01]  /*12930*/  F2FP.F16.F32.PACK_AB R130, RZ, R130 ;  /* 0x00000082ff82723e */ /* 0x000fe200000000ff */
[----:B------:R-:W-:Y:S01]  /*12940*/  FMUL R205, R205, R2 ;  /* 0x00000002cdcd7220 */ /* 0x000fe20000400000 */
[----:B------:R-:W-:Y:S01]  /*12950*/  F2FP.F16.F32.PACK_AB R131, RZ, R131 ;  /* 0x00000083ff83723e */ /* 0x000fe200000000ff */
[----:B------:R-:W2:Y:S01]  /*12960*/  LDL.LU R93, [R1+0x1fc] ;  /* 0x0001fc00015d7983 */ /* 0x000ea20000300800 */
[----:B------:R-:W-:Y:S02]  /*12970*/  F2FP.F16.F32.PACK_AB R133, RZ, R133 ;  /* 0x00000085ff85723e */ /* 0x000fe400000000ff */
[----:B------:R-:W-:Y:S01]  /*12980*/  F2FP.F16.F32.PACK_AB R132, RZ, R132 ;  /* 0x00000084ff84723e */ /* 0x000fe200000000ff */
        /* <DEDUP_REMOVED lines=223> */
[----:B------:R-:W2:Y:S01]  /*13780*/  LDL.LU R107, [R1+0x1c4] ;  /* 0x0001c400016b7983 */ /* 0x000ea20000300800 */
[----:B------:R-:W-:Y:S02]  /*13790*/  F2FP.F16.F32.PACK_AB R199, RZ, R199 ;  /* 0x000000c7ffc7723e */ /* 0x000fe400000000ff */
[----:B------:R-:W-:-:S02]  /*137a0*/  F2FP.F16.F32.PACK_AB R200, RZ, R200 ;  /* 0x000000c8ffc8723e */ /* 0x000fc400000000ff */
[----:B------:R-:W-:Y:S02]  /*137b0*/  F2FP.F16.F32.PACK_AB R201, RZ, R201 ;  /* 0x000000c9ffc9723e */ /* 0x000fe400000000ff */
[----:B------:R-:W-:Y:S01]  /*137c0*/  F2FP.F16.F32.PACK_AB R202, RZ, R202 ;  /* 0x000000caffca723e */ /* 0x000fe200000000ff */
[----:B------:R-:W-:Y:S01]  /*137d0*/  @P0 STG.E.U16 desc[UR36][R6.64+0x130], R198 ;  /* 0x000130c606000986 */ /* 0x000fe2000c101524 */
[----:B------:R-:W-:-:S03]  /*137e0*/  ISETP.GT.AND P0, PT, R0, 0xa1, P3 ;  /* 0x000000a10000780c */ /* 0x000fc60001f04270 */
[----:B------:R-:W-:Y:S01]  /*137f0*/  @P5 STG.E.U16 desc[UR36][R10.64+0x132], R199 ;  /* 0x000132c70a005986 */ /* 0x000fe2000c101524 */
[----:B------:R-:W-:-:S03]  /*13800*/  ISETP.GT.AND P5, PT, R0, 0xa9, P2 ;  /* 0x000000a90000780c */ /* 0x000fc600017a4270 */
[----:B------:R-:W-:Y:S04]  /*13810*/  @P6 STG.E.U16 desc[UR36][R8.64+0x140], R200 ;  /* 0x000140c808006986 */ /* 0x000fe8000c101524 */
[----:B------:R-:W-:Y:S04]  /*13820*/  @P1 STG.E.U16 desc[UR36][R8.64+0x142], R201 ;  /* 0x000142c908001986 */ /* 0x000fe8000c101524 */
[----:B------:R-:W-:Y:S01]  /*13830*/  @P4 STG.E.U16 desc[UR36][R6.64+0x140], R202 ;  /* 0x000140ca06004986 */ /* 0x000fe2000c101524 */
[----:B------:R-:W-:Y:S02]  /*13840*/  ISETP.GT.AND P4, PT, R0, 0xa8, P2 ;  /* 0x000000a80000780c */ /* 0x000fe40001784270 */
[----:B------:R-:W-:Y:S01]  /*13850*/  F2FP.F16.F32.PACK_AB R203, RZ, R203 ;  /* 0x000000cbffcb723e */ /* 0x000fe200000000ff */
[----:B------:R-:W2:Y:S01]  /*13860*/  LDL.LU R108, [R1+0x1c0] ;  /* 0x0001c000016c7983 */ /* 0x000ea20000300800 */
[----:B------:R-:W-:-:S02]  /*13870*/  F2FP.F16.F32.PACK_AB R204, RZ, R204 ;  /* 0x000000ccffcc723e */ /* 0x000fc400000000ff */
[----:B------:R-:W-:Y:S01]  /*13880*/  F2FP.F16.F32.PACK_AB R205, RZ, R205 ;  /* 0x000000cdffcd723e */ /* 0x000fe200000000ff */
        /* <DEDUP_REMOVED lines=12> */
[----:B------:R-:W-:Y:S02]  /*13950*/  ISETP.GT.AND P6, PT, R0, 0xb1, P2 ;  /* 0x000000b10000780c */ /* 0x000fe400017c4270 */
[----:B------:R-:W-:Y:S01]  /*13960*/  F2FP.F16.F32.PACK_AB R209, RZ, R209 ;  /* 0x000000d1ffd1723e */ /* 0x000fe200000000ff */
[----:B------:R-:W-:Y:S01]  /*13970*/  FMUL R24, R24, R2 ;  /* 0x0000000218187220 */ /* 0x000fe20000400000 */
[----:B------:R-:W-:Y:S01]  /*13980*/  F2FP.F16.F32.PACK_AB R210, RZ, R210 ;  /* 0x000000d2ffd2723e */ /* 0x000fe200000000ff */
[----:B------:R-:W-:Y:S01]  /*13990*/  @P4 STG.E.U16 desc[UR36][R10.64+0x152], R207 ;  /* 0x000152cf0a004986 */ /* 0x000fe2000c101524 */
[----:B------:R-:W-:-:S03]  /*139a0*/  ISETP.GT.AND P4, PT, R0, 0xb0, P3 ;  /* 0x000000b00000780c */ /* 0x000fc60001f84270 */
[----:B------:R-:W-:Y:S01]  /*139b0*/  @P5 STG.E.U16 desc[UR36][R8.64+0x160], R208 ;  /* 0x000160d008005986 */ /* 0x000fe2000c101524 */
[C---:B------:R-:W-:Y:S02]  /*139c0*/  ISETP.GT.AND P5, PT, R0.reuse, 0xb1, P3 ;  /* 0x000000b10000780c */ /* 0x040fe40001fa4270 */
[----:B------:R-:W-:Y:S01]  /*139d0*/  F2FP.F16.F32.PACK_AB R211, RZ, R211 ;  /* 0x000000d3ffd3723e */ /* 0x000fe200000000ff */
[----:B------:R-:W-:Y:S01]  /*139e0*/  @P6 STG.E.U16 desc[UR36][R8.64+0x162], R209 ;  /* 0x000162d108006986 */ /* 0x000fe2000c101524 */
[C---:B------:R-:W-:Y:S02]  /*139f0*/  ISETP.GT.AND P6, PT, R0.reuse, 0xb8, P2 ;  /* 0x000000b80000780c */ /* 0x040fe400017c4270 */
[C---:B------:R-:W-:Y:S01]  /*13a00*/  ISETP.GT.AND P2, PT, R0.reuse, 0xb9, P2 ;  /* 0x000000b90000780c */ /* 0x040fe20001744270 */
[----:B------:R-:W-:Y:S01]  /*13a10*/  IMAD.U32 R12, RZ, RZ, UR9 ;  /* 0x00000009ff0c7e24 */ /* 0x000fe2000f8e00ff */
[----:B------:R-:W-:Y:S01]  /*13a20*/  F2FP.F16.F32.PACK_AB R212, RZ, R212 ;  /* 0x000000d4ffd4723e */ /* 0x000fe200000000ff */
[----:B------:R-:W-:Y:S04]  /*13a30*/  @P4 STG.E.U16 desc[UR36][R6.64+0x160], R210 ;  /* 0x000160d206004986 */ /* 0x000fe8000c101524 */
[----:B------:R-:W-:Y:S01]  /*13a40*/  @P5 STG.E.U16 desc[UR36][R10.64+0x162], R211 ;  /* 0x000162d30a005986 */ /* 0x000fe2000c101524 */
[----:B------:R-:W-:-:S02]  /*13a50*/  ISETP.GT.AND P5, PT, R0, 0xb8, P3 ;  /* 0x000000b80000780c */ /* 0x000fc40001fa4270 */
[C---:B------:R-:W-:Y:S02]  /*13a60*/  ISETP.GT.AND P3, PT, R0.reuse, 0xb9, P3 ;  /* 0x000000b90000780c */ /* 0x040fe40001f64270 */
[C---:B------:R-:W-:Y:S02]  /*13a70*/  ISETP.GT.AND P1, PT, R3.reuse, 0x100, PT ;  /* 0x000001000300780c */ /* 0x040fe40003f24270 */
[----:B------:R-:W-:Y:S01]  /*13a80*/  F2FP.F16.F32.PACK_AB R213, RZ, R213 ;  /* 0x000000d5ffd5723e */ /* 0x000fe200000000ff */
[----:B------:R-:W-:Y:S01]  /*13a90*/  @P6 STG.E.U16 desc[UR36][R8.64+0x170], R212 ;  /* 0x000170d408006986 */ /* 0x000fe2000c101524 */
[----:B------:R-:W-:Y:S01]  /*13aa0*/  ISETP.GT.AND P0, PT, R3, 0x108, PT ;  /* 0x000001080300780c */ /* 0x000fe20003f04270 */
[----:B------:R-:W-:Y:S01]  /*13ab0*/  IMAD.U32 R3, RZ, RZ, UR8 ;  /* 0x00000008ff037e24 */ /* 0x000fe2000f8e00ff */
[----:B------:R-:W-:Y:S01]  /*13ac0*/  ISETP.GT.AND P6, PT, R0, RZ, P1 ;  /* 0x000000ff0000720c */ /* 0x000fe20000fc4270 */
[----:B------:R0:W-:Y:S01]  /*13ad0*/  @P2 STG.E.U16 desc[UR36][R8.64+0x172], R213 ;  /* 0x000172d508002986 */ /* 0x0001e2000c101524 */
[----:B------:R-:W-:-:S02]  /*13ae0*/  F2FP.F16.F32.PACK_AB R214, RZ, R214 ;  /* 0x000000d6ffd6723e */ /* 0x000fc400000000ff */
[----:B------:R-:W-:Y:S01]  /*13af0*/  F2FP.F16.F32.PACK_AB R215, RZ, R215 ;  /* 0x000000d7ffd7723e */ /* 0x000fe200000000ff */
[----:B------:R-:W2:Y:S01]  /*13b00*/  LDL.LU R109, [R1+0x1bc] ;  /* 0x0001bc00016d7983 */ /* 0x000ea20000300800 */
[C---:B------:R-:W-:Y:S02]  /*13b10*/  LEA R4, P4, R3.reuse, R4, 0x9 ;  /* 0x0000000403047211 */ /* 0x040fe400078848ff */
[----:B------:R-:W-:Y:S01]  /*13b20*/  F2FP.F16.F32.PACK_AB R24, RZ, R24 ;  /* 0x00000018ff18723e */ /* 0x000fe200000000ff */
[----:B------:R-:W2:Y:S01]  /*13b30*/  LDL.LU R110, [R1+0x1b8] ;  /* 0x0001b800016e7983 */ /* 0x000ea20000300800 */
[----:B0-----:R-:W-:Y:S02]  /*13b40*/  @P5 IMAD.MOV.U32 R8, RZ, RZ, R6 ;  /* 0x000000ffff085224 */ /* 0x001fe400078e0006 */
[----:B------:R-:W-:Y:S01]  /*13b50*/  @P5 IMAD.MOV.U32 R9, RZ, RZ, R7 ;  /* 0x000000ffff095224 */ /* 0x000fe200078e0007 */
[----:B------:R-:W-:Y:S01]  /*13b60*/  LEA.HI.X R5, R3, R5, R12, 0x9, P4 ;  /* 0x0000000503057211 */ /* 0x000fe200020f4c0c */
[----:B------:R-:W2:Y:S04]  /*13b70*/  LDL.LU R111, [R1+0x1b4] ;  /* 0x0001b400016f7983 */ /* 0x000ea80000300800 */
[----:B------:R-:W-:Y:S01]  /*13b80*/  @P5 STG.E.U16 desc[UR36][R8.64+0x170], R214 ;  /* 0x000170d608005986 */ /* 0x000fe2000c101524 */
[----:B------:R-:W-:-:S03]  /*13b90*/  ISETP.GT.AND P5, PT, R0, RZ, P0 ;  /* 0x000000ff0000720c */ /* 0x000fc600007a4270 */
[----:B------:R-:W-:Y:S01]  /*13ba0*/  @P3 STG.E.U16 desc[UR36][R10.64+0x172], R215 ;  /* 0x000172d70a003986 */ /* 0x000fe2000c101524 */
[C---:B------:R-:W-:Y:S01]  /*13bb0*/  ISETP.GT.AND P3, PT, R0.reuse, 0x1, P1 ;  /* 0x000000010000780c */ /* 0x040fe20000f64270 */
[-C--:B------:R-:W-:Y:S01]  /*13bc0*/  FMUL R25, R25, R2.reuse ;  /* 0x0000000219197220 */ /* 0x080fe20000400000 */
[----:B------:R-:W-:Y:S01]  /*13bd0*/  ISETP.GT.AND P4, PT, R0, 0x1, P0 ;  /* 0x000000010000780c */ /* 0x000fe20000784270 */
[----:B------:R-:W2:Y:S01]  /*13be0*/  LDL.LU R112, [R1+0x1b0] ;  /* 0x0001b00001707983 */ /* 0x000ea20000300800 */
[-C--:B------:R-:W-:Y:S01]  /*13bf0*/  FMUL R26, R26, R2.reuse ;  /* 0x000000021a1a7220 */ /* 0x080fe20000400000 */
[----:B------:R-:W-:Y:S01]  /*13c00*/  ISETP.GT.AND P2, PT, R0, 0x8, P1 ;  /* 0x000000080000780c */ /* 0x000fe20000f44270 */
[-C--:B------:R-:W-:Y:S01]  /*13c10*/  FMUL R27, R27, R2.reuse ;  /* 0x000000021b1b7220 */ /* 0x080fe20000400000 */
[----:B------:R-:W-:Y:S01]  /*13c20*/  @P6 STG.E.U16 desc[UR36][R4.64], R24 ;  /* 0x0000001804006986 */ /* 0x000fe2000c101524 */
[----:B------:R-:W-:Y:S01]  /*13c30*/  IADD3 R6, P6, R4, UR5, RZ ;  /* 0x0000000504067c10 */ /* 0x000fe2000ffde0ff */
[----:B------:R-:W-:Y:S01]  /*13c40*/  FMUL R28, R28, R2 ;  /* 0x000000021c1c7220 */ /* 0x000fe20000400000 */
[----:B------:R-:W-:Y:S01]  /*13c50*/  F2FP.F16.F32.PACK_AB R25, RZ, R25 ;  /* 0x00000019ff19723e */ /* 0x000fe200000000ff */
[----:B------:R-:W2:Y:S01]  /*13c60*/  LDL.LU R113, [R1+0x1ac] ;  /* 0x0001ac0001717983 */ /* 0x000ea20000300800 */
[----:B------:R-:W-:-:S02]  /*13c70*/  F2FP.F16.F32.PACK_AB R26, RZ, R26 ;  /* 0x0000001aff1a723e */ /* 0x000fc400000000ff */
[----:B------:R-:W-:Y:S02]  /*13c80*/  IADD3.X R7, R5, UR4, RZ, P6, !PT ;  /* 0x0000000405077c10 */ /* 0x000fe4000b7fe4ff */
[----:B------:R-:W-:Y:S01]  /*13c90*/  F2FP.F16.F32.PACK_AB R27, RZ, R27 ;  /* 0x0000001bff1b723e */ /* 0x000fe200000000ff */
[----:B------:R-:W-:Y:S01]  /*13ca0*/  @P3 STG.E.U16 desc[UR36][R4.64+0x2], R25 ;  /* 0x0000021904003986 */ /* 0x000fe2000c101524 */
[----:B------:R-:W-:Y:S02]  /*13cb0*/  F2FP.F16.F32.PACK_AB R28, RZ, R28 ;  /* 0x0000001cff1c723e */ /* 0x000fe400000000ff */
[C---:B------:R-:W-:Y:S01]  /*13cc0*/  ISETP.GT.AND P3, PT, R0.reuse, 0x9, P1 ;  /* 0x000000090000780c */ /* 0x040fe20000f64270 */
[----:B------:R-:W-:Y:S01]  /*13cd0*/  @P5 STG.E.U16 desc[UR36][R6.64], R26 ;  /* 0x0000001a06005986 */ /* 0x000fe2000c101524 */
[----:B------:R-:W-:-:S03]  /*13ce0*/  ISETP.GT.AND P5, PT, R0, 0x9, P0 ;  /* 0x000000090000780c */ /* 0x000fc600007a4270 */
[----:B------:R-:W-:Y:S01]  /*13cf0*/  @P4 STG.E.U16 desc[UR36][R6.64+0x2], R27 ;  /* 0x0000021b06004986 */ /* 0x000fe2000c101524 */
[----:B------:R-:W-:Y:S01]  /*13d00*/  ISETP.GT.AND P4, PT, R0, 0x8, P0 ;  /* 0x000000080000780c */ /* 0x000fe20000784270 */
[-C--:B------:R-:W-:Y:S02]  /*13d10*/  FMUL R29, R29, R2.reuse ;  /* 0x000000021d1d7220 */ /* 0x080fe40000400000 */
[----:B------:R-:W2:Y:S01]  /*13d20*/  LDL.LU R114, [R1+0x1a8] ;  /* 0x0001a80001727983 */ /* 0x000ea20000300800 */
[----:B------:R-:W-:-:S03]  /*13d30*/  FMUL R30, R30, R2 ;  /* 0x000000021e1e7220 */ /* 0x000fc60000400000 */
[----:B------:R-:W2:Y:S01]  /*13d40*/  LDL.LU R115, [R1+0x1a4] ;  /* 0x0001a40001737983 */ /* 0x000ea20000300800 */
[----:B------:R-:W-:-:S03]  /*13d50*/  FMUL R31, R31, R2 ;  /* 0x000000021f1f7220 */ /* 0x000fc60000400000 */
[----:B------:R-:W-:Y:S01]  /*13d60*/  @P2 STG.E.U16 desc[UR36][R4.64+0x10], R28 ;  /* 0x0000101c04002986 */ /* 0x000fe2000c101524 */
[----:B------:R-:W-:-:S03]  /*13d70*/  ISETP.GT.AND P2, PT, R0, 0x10, P1 ;  /* 0x000000100000780c */ /* 0x000fc60000f44270 */
[----:B------:R-:W2:Y:S01]  /*13d80*/  LDL.LU R116, [R1+0x1a0] ;  /* 0x0001a00001747983 */ /* 0x000ea20000300800 */
[----:B------:R-:W-:-:S03]  /*13d90*/  FMUL R32, R32, R2 ;  /* 0x0000000220207220 */ /* 0x000fc60000400000 */
[----:B------:R-:W2:Y:S01]  /*13da0*/  LDL.LU R117, [R1+0x19c] ;  /* 0x00019c0001757983 */ /* 0x000ea20000300800 */
[----:B------:R-:W-:Y:S02]  /*13db0*/  F2FP.F16.F32.PACK_AB R29, RZ, R29 ;  /* 0x0000001dff1d723e */ /* 0x000fe400000000ff */
[----:B------:R-:W-:Y:S01]  /*13dc0*/  F2FP.F16.F32.PACK_AB R30, RZ, R30 ;  /* 0x0000001eff1e723e */ /* 0x000fe200000000ff */
[----:B------:R-:W2:Y:S01]  /*13dd0*/  LDL.LU R118, [R1+0x198] ;  /* 0x0001980001767983 */ /* 0x000ea20000300800 */
[----:B------:R-:W-:Y:S02]  /*13de0*/  F2FP.F16.F32.PACK_AB R31, RZ, R31 ;  /* 0x0000001fff1f723e */ /* 0x000fe400000000ff */
[----:B------:R-:W-:Y:S01]  /*13df0*/  F2FP.F16.F32.PACK_AB R32, RZ, R32 ;  /* 0x00000020ff20723e */ /* 0x000fe200000000ff */
[----:B------:R-:W2:Y:S04]  /*13e00*/  LDL.LU R119, [R1+0x194] ;  /* 0x0001940001777983 */ /* 0x000ea80000300800 */
[----:B------:R-:W-:Y:S01]  /*13e10*/  @P3 STG.E.U16 desc[UR36][R4.64+0x12], R29 ;  /* 0x0000121d04003986 */ /* 0x000fe2000c101524 */
[----:B------:R-:W-:-:S03]  /*13e20*/  ISETP.GT.AND P3, PT, R0, 0x11, P1 ;  /* 0x000000110000780c */ /* 0x000fc60000f64270 */
[----:B------:R-:W-:Y:S01]  /*13e30*/  @P4 STG.E.U16 desc[UR36][R6.64+0x10], R30 ;  /* 0x0000101e06004986 */ /* 0x000fe2000c101524 */
[C---:B------:R-:W-:Y:S01]  /*13e40*/  ISETP.GT.AND P4, PT, R0.reuse, 0x10, P0 ;  /* 0x000000100000780c */ /* 0x040fe20000784270 */
[-C--:B------:R-:W-:Y:S02]  /*13e50*/  FMUL R33, R33, R2.reuse ;  /* 0x0000000221217220 */ /* 0x080fe40000400000 */
[----:B------:R-:W-:Y:S01]  /*13e60*/  @P5 STG.E.U16 desc[UR36][R6.64+0x12], R31 ;  /* 0x0000121f06005986 */ /* 0x000fe2000c101524 */
[----:B------:R-:W-:Y:S01]  /*13e70*/  ISETP.GT.AND P5, PT, R0, 0x11, P0 ;  /* 0x000000110000780c */ /* 0x000fe200007a4270 */
[-C--:B------:R-:W-:Y:S02]  /*13e80*/  FMUL R34, R34, R2.reuse ;  /* 0x0000000222227220 */ /* 0x080fe40000400000 */
[----:B------:R-:W-:Y:S01]  /*13e90*/  @P2 STG.E.U16 desc[UR36][R4.64+0x20], R32 ;  /* 0x0000202004002986 */ /* 0x000fe2000c101524 */
[----:B------:R-:W-:Y:S01]  /*13ea0*/  ISETP.GT.AND P2, PT, R0, 0x18, P1 ;  /* 0x000000180000780c */ /* 0x000fe20000f44270 */
[-C--:B------:R-:W-:Y:S01]  /*13eb0*/  FMUL R35, R35, R2.reuse ;  /* 0x0000000223237220 */ /* 0x080fe20000400000 */
[-C--:B------:R-:W-:Y:S01]  /*13ec0*/  FMUL R36, R36, R2.reuse ;  /* 0x0000000224247220 */ /* 0x080fe20000400000 */
[----:B------:R-:W-:Y:S01]  /*13ed0*/  F2FP.F16.F32.PACK_AB R33, RZ, R33 ;  /* 0x00000021ff21723e */ /* 0x000fe200000000ff */
[----:B------:R-:W-:Y:S01]  /*13ee0*/  FMUL R37, R37, R2 ;  /* 0x0000000225257220 */ /* 0x000fe20000400000 */
[----:B------:R-:W-:Y:S01]  /*13ef0*/  F2FP.F16.F32.PACK_AB R34, RZ, R34 ;  /* 0x00000022ff22723e */ /* 0x000fe200000000ff */
[-C--:B------:R-:W-:Y:S01]  /*13f00*/  FMUL R38, R38, R2.reuse ;  /* 0x0000000226267220 */ /* 0x080fe20000400000 */
[----:B------:R-:W-:Y:S01]  /*13f10*/  F2FP.F16.F32.PACK_AB R35, RZ, R35 ;  /* 0x00000023ff23723e */ /* 0x000fe200000000ff */
[----:B------:R-:W-:Y:S01]  /*13f20*/  FMUL R39, R39, R2 ;  /* 0x0000000227277220 */ /* 0x000fe20000400000 */
        /* <DEDUP_REMOVED lines=8> */
[----:B------:R-:W-:Y:S01]  /*13fb0*/  ISETP.GT.AND P2, PT, R0, 0x20, P1 ;  /* 0x000000200000780c */ /* 0x000fe20000f44270 */
[----:B------:R-:W-:Y:S01]  /*13fc0*/  FMUL R40, R40, R2 ;  /* 0x0000000228287220 */ /* 0x000fe20000400000 */
[----:B------:R-:W-:Y:S01]  /*13fd0*/  F2FP.F16.F32.PACK_AB R37, RZ, R37 ;  /* 0x00000025ff25723e */ /* 0x000fe200000000ff */
[----:B------:R0:W5:Y:S01]  /*13fe0*/  LDL.LU R17, [R1+0x190] ;  /* 0x0001900001117983 */ /* 0x0001620000300800 */
[----:B------:R-:W-:Y:S02]  /*13ff0*/  F2FP.F16.F32.PACK_AB R38, RZ, R38 ;  /* 0x00000026ff26723e */ /* 0x000fe400000000ff */
[----:B------:R-:W-:Y:S02]  /*14000*/  F2FP.F16.F32.PACK_AB R39, RZ, R39 ;  /* 0x00000027ff27723e */ /* 0x000fe400000000ff */
[----:B------:R-:W-:Y:S01]  /*14010*/  F2FP.F16.F32.PACK_AB R40, RZ, R40 ;  /* 0x00000028ff28723e */ /* 0x000fe200000000ff */
        /* <DEDUP_REMOVED lines=10> */
[----:B------:R-:W-:-:S02]  /*140c0*/  FMUL R43, R43, R2 ;  /* 0x000000022b2b7220 */ /* 0x000fc40000400000 */
[----:B------:R0:W5:Y:S01]  /*140d0*/  LDL.LU R16, [R1+0x18c] ;  /* 0x00018c0001107983 */ /* 0x0001620000300800 */
[----:B------:R-:W-:Y:S01]  /*140e0*/  FMUL R44, R44, R2 ;  /* 0x000000022c2c7220 */ /* 0x000fe20000400000 */
[----:B------:R-:W-:Y:S02]  /*140f0*/  F2FP.F16.F32.PACK_AB R41, RZ, R41 ;  /* 0x00000029ff29723e */ /* 0x000fe400000000ff */
        /* <DEDUP_REMOVED lines=14> */
[----:B------:R-:W-:Y:S01]  /*141e0*/  FMUL R48, R48, R2 ;  /* 0x0000000230307220 */ /* 0x000fe20000400000 */
[----:B------:R-:W-:-:S02]  /*141f0*/  F2FP.F16.F32.PACK_AB R45, RZ, R45 ;  /* 0x0000002dff2d723e */ /* 0x000fc400000000ff */
        /* <DEDUP_REMOVED lines=141> */
[-C--:B----4-:R-:W-:Y:S01]  /*14ad0*/  FMUL R83, R83, R2.reuse ;  /* 0x0000000253537220 */ /* 0x090fe20000400000 */
        /* <DEDUP_REMOVED lines=9> */
[-C--:B---3--:R-:W-:Y:S02]  /*14b70*/  FMUL R85, R85, R2.reuse ;  /* 0x0000000255557220 */ /* 0x088fe40000400000 */
[----:B------:R-:W-:Y:S01]  /*14b80*/  @P5 STG.E.U16 desc[UR36][R6.64+0xe2], R83 ;  /* 0x0000e25306005986 */ /* 0x000fe2000c101524 */
[----:B------:R-:W-:Y:S01]  /*14b90*/  ISETP.GT.AND P5, PT, R0, 0x79, P0 ;  /* 0x000000790000780c */ /* 0x000fe200007a4270 */
[-C--:B------:R-:W-:Y:S02]  /*14ba0*/  FMUL R86, R86, R2.reuse ;  /* 0x0000000256567220 */ /* 0x080fe40000400000 */
[----:B------:R-:W-:Y:S01]  /*14bb0*/  @P2 STG.E.U16 desc[UR36][R4.64+0xf0], R84 ;  /* 0x0000f05404002986 */ /* 0x000fe2000c101524 */
[----:B------:R-:W-:Y:S01]  /*14bc0*/  ISETP.GT.AND P2, PT, R0, 0x80, P1 ;  /* 0x000000800000780c */ /* 0x000fe20000f44270 */
[-C--:B--2---:R-:W-:Y:S01]  /*14bd0*/  FMUL R87, R87, R2.reuse ;  /* 0x0000000257577220 */ /* 0x084fe20000400000 */
        /* <DEDUP_REMOVED lines=88> */
[----:B------:R-:W-:-:S03]  /*15160*/  ISETP.GT.AND P4, PT, R0, 0xa8, P0 ;  /* 0x000000a80000780c */ /* 0x000fc60000784270 */
[----:B------:R-:W-:Y:S01]  /*15170*/  @P5 STG.E.U16 desc[UR36][R6.64+0x142], R107 ;  /* 0x0001426b06005986 */ /* 0x000fe2000c101524 */
[-C--:B------:R-:W-:Y:S01]  /*15180*/  FMUL R109, R109, R2.reuse ;  /* 0x000000026d6d7220 */ /* 0x080fe20000400000 */
[C---:B------:R-:W-:Y:S02]  /*15190*/  ISETP.GT.AND P5, PT, R0.reuse, 0xb0, P1 ;  /* 0x000000b00000780c */ /* 0x040fe40000fa4270 */
[----:B------:R-:W-:Y:S01]  /*151a0*/  @P2 STG.E.U16 desc[UR36][R4.64+0x150], R108 ;  /* 0x0001506c04002986 */ /* 0x000fe2000c101524 */
[----:B------:R-:W-:Y:S01]  /*151b0*/  ISETP.GT.AND P2, PT, R0, 0xa9, P0 ;  /* 0x000000a90000780c */ /* 0x000fe20000744270 */
[-C--:B------:R-:W-:Y:S01]  /*151c0*/  FMUL R110, R110, R2.reuse ;  /* 0x000000026e6e7220 */ /* 0x080fe20000400000 */
[-C--:B------:R-:W-:Y:S01]  /*151d0*/  FMUL R111, R111, R2.reuse ;  /* 0x000000026f6f7220 */ /* 0x080fe20000400000 */
[----:B------:R-:W-:Y:S01]  /*151e0*/  FMUL R112, R112, R2 ;  /* 0x0000000270707220 */ /* 0x000fe20000400000 */
[----:B------:R-:W-:Y:S02]  /*151f0*/  F2FP.F16.F32.PACK_AB R109, RZ, R109 ;  /* 0x0000006dff6d723e */ /* 0x000fe400000000ff */
[----:B------:R-:W-:-:S02]  /*15200*/  F2FP.F16.F32.PACK_AB R110, RZ, R110 ;  /* 0x0000006eff6e723e */ /* 0x000fc400000000ff */
[----:B------:R-:W-:Y:S02]  /*15210*/  F2FP.F16.F32.PACK_AB R111, RZ, R111 ;  /* 0x0000006fff6f723e */ /* 0x000fe400000000ff */
[----:B------:R-:W-:Y:S01]  /*15220*/  F2FP.F16.F32.PACK_AB R112, RZ, R112 ;  /* 0x00000070ff70723e */ /* 0x000fe200000000ff */
[----:B------:R-:W-:Y:S04]  /*15230*/  @P3 STG.E.U16 desc[UR36][R4.64+0x152], R109 ;  /* 0x0001526d04003986 */ /* 0x000fe8000c101524 */
[----:B------:R-:W-:Y:S01]  /*15240*/  @P4 STG.E.U16 desc[UR36][R6.64+0x150], R110 ;  /* 0x0001506e06004986 */ /* 0x000fe2000c101524 */
[----:B------:R-:W-:-:S03]  /*15250*/  ISETP.GT.AND P4, PT, R0, 0xb1, P0 ;  /* 0x000000b10000780c */ /* 0x000fc60000784270 */
[----:B------:R-:W-:Y:S01]  /*15260*/  @P2 STG.E.U16 desc[UR36][R6.64+0x152], R111 ;  /* 0x0001526f06002986 */ /* 0x000fe2000c101524 */
[----:B------:R-:W-:-:S03]  /*15270*/  ISETP.GT.AND P2, PT, R0, 0xb1, P1 ;  /* 0x000000b10000780c */ /* 0x000fc60000f44270 */
[----:B------:R-:W-:Y:S01]  /*15280*/  @P5 STG.E.U16 desc[UR36][R4.64+0x160], R112 ;  /* 0x0001607004005986 */ /* 0x000fe2000c101524 */
[C---:B------:R-:W-:Y:S01]  /*15290*/  ISETP.GT.AND P5, PT, R0.reuse, 0xb0, P0 ;  /* 0x000000b00000780c */ /* 0x040fe200007a4270 */
[-C--:B------:R-:W-:Y:S01]  /*152a0*/  FMUL R113, R113, R2.reuse ;  /* 0x0000000271717220 */ /* 0x080fe20000400000 */
[----:B------:R-:W-:Y:S01]  /*152b0*/  ISETP.GT.AND P3, PT, R0, 0xb8, P1 ;  /* 0x000000b80000780c */ /* 0x000fe20000f64270 */
[-C--:B------:R-:W-:Y:S01]  /*152c0*/  FMUL R114, R114, R2.reuse ;  /* 0x0000000272727220 */ /* 0x080fe20000400000 */
[C---:B------:R-:W-:Y:S01]  /*152d0*/  ISETP.GT.AND P1, PT, R0.reuse, 0xb9, P1 ;  /* 0x000000b90000780c */ /* 0x040fe20000f24270 */
[-C--:B------:R-:W-:Y:S01]  /*152e0*/  FMUL R115, R115, R2.reuse ;  /* 0x0000000273737220 */ /* 0x080fe20000400000 */
[----:B------:R-:W-:Y:S01]  /*152f0*/  ISETP.GT.AND P6, PT, R0, 0xb8, P0 ;  /* 0x000000b80000780c */ /* 0x000fe200007c4270 */
[-C--:B------:R-:W-:Y:S01]  /*15300*/  FMUL R116, R116, R2.reuse ;  /* 0x0000000274747220 */ /* 0x080fe20000400000 */
[----:B------:R-:W-:Y:S01]  /*15310*/  FMUL R117, R117, R2 ;  /* 0x0000000275757220 */ /* 0x000fe20000400000 */
[----:B------:R-:W-:-:S02]  /*15320*/  F2FP.F16.F32.PACK_AB R113, RZ, R113 ;  /* 0x00000071ff71723e */ /* 0x000fc400000000ff */
[----:B------:R-:W-:Y:S02]  /*15330*/  F2FP.F16.F32.PACK_AB R114, RZ, R114 ;  /* 0x00000072ff72723e */ /* 0x000fe400000000ff */
[----:B------:R-:W-:Y:S02]  /*15340*/  F2FP.F16.F32.PACK_AB R115, RZ, R115 ;  /* 0x00000073ff73723e */ /* 0x000fe400000000ff */
[----:B------:R-:W-:Y:S02]  /*15350*/  ISETP.GT.AND P0, PT, R0, 0xb9, P0 ;  /* 0x000000b90000780c */ /* 0x000fe40000704270 */
[----:B------:R-:W-:Y:S01]  /*15360*/  F2FP.F16.F32.PACK_AB R116, RZ, R116 ;  /* 0x00000074ff74723e */ /* 0x000fe200000000ff */
[-C--:B------:R-:W-:Y:S01]  /*15370*/  FMUL R118, R118, R2.reuse ;  /* 0x0000000276767220 */ /* 0x080fe20000400000 */
[----:B------:R-:W-:Y:S01]  /*15380*/  F2FP.F16.F32.PACK_AB R117, RZ, R117 ;  /* 0x00000075ff75723e */ /* 0x000fe200000000ff */
[----:B------:R-:W-:Y:S01]  /*15390*/  @P2 STG.E.U16 desc[UR36][R4.64+0x162], R113 ;  /* 0x0001627104002986 */ /* 0x000fe2000c101524 */
[----:B------:R-:W-:-:S03]  /*153a0*/  FMUL R119, R119, R2 ;  /* 0x0000000277777220 */ /* 0x000fc60000400000 */
[----:B------:R-:W-:Y:S01]  /*153b0*/  @P5 STG.E.U16 desc[UR36][R6.64+0x160], R114 ;  /* 0x0001607206005986 */ /* 0x000fe2000c101524 */
[----:B------:R-:W-:-:S03]  /*153c0*/  F2FP.F16.F32.PACK_AB R118, RZ, R118 ;  /* 0x00000076ff76723e */ /* 0x000fc600000000ff */
[----:B------:R-:W-:Y:S01]  /*153d0*/  @P4 STG.E.U16 desc[UR36][R6.64+0x162], R115 ;  /* 0x0001627306004986 */ /* 0x000fe2000c101524 */
[----:B------:R-:W-:-:S03]  /*153e0*/  F2FP.F16.F32.PACK_AB R119, RZ, R119 ;  /* 0x00000077ff77723e */ /* 0x000fc600000000ff */
[----:B------:R-:W-:Y:S04]  /*153f0*/  @P3 STG.E.U16 desc[UR36][R4.64+0x170], R116 ;  /* 0x0001707404003986 */ /* 0x000fe8000c101524 */
[----:B------:R1:W-:Y:S02]  /*15400*/  @P1 STG.E.U16 desc[UR36][R4.64+0x172], R117 ;  /* 0x0001727504001986 */ /* 0x0003e4000c101524 */
[----:B-1----:R-:W-:Y:S02]  /*15410*/  @P6 IMAD.MOV.U32 R4, RZ, RZ, R6 ;  /* 0x000000ffff046224 */ /* 0x002fe400078e0006 */
[----:B------:R-:W-:-:S05]  /*15420*/  @P6 IMAD.MOV.U32 R5, RZ, RZ, R7 ;  /* 0x000000ffff056224 */ /* 0x000fca00078e0007 */
[----:B------:R0:W-:Y:S04]  /*15430*/  @P6 STG.E.U16 desc[UR36][R4.64+0x170], R118 ;  /* 0x0001707604006986 */ /* 0x0001e8000c101524 */
[----:B------:R0:W-:Y:S02]  /*15440*/  @P0 STG.E.U16 desc[UR36][R6.64+0x172], R119 ;  /* 0x0001727706000986 */ /* 0x0001e4000c101524 */
.L_x_605:
[----:B------:R-:W-:Y:S05]  /*15450*/  BSYNC B0 ;  /* 0x0000000000007941 */ /* 0x000fea0003800000 */
.L_x_33:
[----:B0-----:R-:W2:Y:S04]  /*15460*/  LDL.LU R5, [R1+0x184] ;  /* 0x0001840001057983 */ /* 0x001ea80000300800 */
[----:B------:R-:W2:Y:S01]  /*15470*/  LDL.LU R4, [R1+0x188] ;  /* 0x0001880001047983 */ /* 0x000ea20000300800 */
[----:B------:R-:W-:Y:S01]  /*15480*/  ULDC UR4, c[0x0][0xc] ;  /* 0x0000030000047ab9 */ /* 0x000fe20000000800 */
[----:B------:R-:W-:Y:S01]  /*15490*/  ULDC UR5, c[0x0][0x10] ;  /* 0x0000040000057ab9 */ /* 0x000fe20000000800 */
[----:B------:R-:W2:Y:S01]  /*154a0*/  LDC R3, c[0x0][0x14] ;  /* 0x00000500ff037b82 */ /* 0x000ea20000000800 */
[----:B------:R-:W-:Y:S01]  /*154b0*/  UIMAD.WIDE.U32 UR4, UR4, UR5, URZ ;  /* 0x00000005040472a5 */ /* 0x000fe2000f8e003f */
[----:B----4-:R-:W-:Y:S01]  /*154c0*/  PRMT R0, RZ, 0x7610, R0 ;  /* 0x00007610ff007816 */ /* 0x010fe20000000000 */
[----:B------:R-:W-:Y:S01]  /*154d0*/  UMOV UR42, 0xffffffff ;  /* 0xffffffff002a7882 */ /* 0x000fe20000000000 */
[----:B------:R-:W-:-:S03]  /*154e0*/  UMOV UR43, 0xffffffff ;  /* 0xffffffff002b7882 */ /* 0x000fc60000000000 */
[----:B--2---:R-:W-:-:S04]  /*154f0*/  IMAD.WIDE.U32 R4, R3, UR4, R4 ;  /* 0x0000000403047c25 */ /* 0x004fc8000f8e0004 */
[----:B------:R-:W-:Y:S01]  /*15500*/  IMAD R3, R3, UR5, RZ ;  /* 0x0000000503037c24 */ /* 0x000fe2000f8e02ff */
[----:B------:R-:W-:Y:S01]  /*15510*/  ULDC.64 UR4, c[0x0][0x650] ;  /* 0x0001940000047ab9 */ /* 0x000fe20000000a00 */
[----:B------:R-:W-:Y:S01]  /*15520*/  IMAD.MOV.U32 R7, RZ, RZ, R4 ;  /* 0x000000ffff077224 */ /* 0x000fe200078e0004 */
[----:B------:R-:W-:Y:S01]  /*15530*/  ISETP.GE.U32.AND P0, PT, R4, UR4, PT ;  /* 0x0000000404007c0c */ /* 0x000fe2000bf06070 */
[----:B------:R-:W-:-:S05]  /*15540*/  IMAD.IADD R6, R5, 0x1, R3 ;  /* 0x0000000105067824 */ /* 0x000fca00078e0203 */
[----:B------:R0:W-:Y:S01]  /*15550*/  STL [R1+0x184], R6 ;  /* 0x0001840601007387 */ /* 0x0001e20000100800 */
[----:B------:R-:W-:-:S03]  /*15560*/  ISETP.GE.U32.AND.EX P0, PT, R6, UR5, PT, P0 ;  /* 0x0000000506007c0c */ /* 0x000fc6000bf06100 */
[----:B------:R0:W-:Y:S10]  /*15570*/  STL [R1+0x188], R7 ;  /* 0x0001880701007387 */ /* 0x0001f40000100800 */
[----:B0-----:R-:W-:Y:S05]  /*15580*/  @P0 BRA `(.L_x_606) ;  /* 0x0000000400880947 */ /* 0x001fea0003800000 */
[----:B------:R-:W0:Y:S01]  /*15590*/  S2UR UR6, SR_CTAID.X ;  /* 0x00000000000679c3 */ /* 0x000e220000002500 */
[----:B------:R-:W-:Y:S01]  /*155a0*/  ULDC.64 UR12, c[0x0][0x628] ;  /* 0x00018a00000c7ab9 */ /* 0x000fe20000000a00 */
[----:B------:R-:W-:Y:S01]  /*155b0*/  ULDC UR4, c[0x0][0x150] ;  /* 0x0000540000047ab9 */ /* 0x000fe20000000800 */
[----:B------:R-:W-:Y:S01]  /*155c0*/  ISETP.NE.U32.AND P0, PT, RZ, UR12, PT ;  /* 0x0000000cff007c0c */ /* 0x000fe2000bf05070 */
[----:B------:R-:W-:Y:S01]  /*155d0*/  ULDC UR15, c[0x0][0x630] ;  /* 0x00018c00000f7ab9 */ /* 0x000fe20000000800 */
[C---:B------:R-:W-:Y:S01]  /*155e0*/  R2UR UR16, R7.reuse ;  /* 0x00000000071072ca */ /* 0x040fe200000e0000 */
[----:B------:R-:W-:Y:S01]  /*155f0*/  ULDC UR19, c[0x0][0x154] ;  /* 0x0000550000137ab9 */ /* 0x000fe20000000800 */
[----:B------:R-:W-:Y:S01]  /*15600*/  ISETP.NE.AND.EX P0, PT, RZ, UR13, PT, P0 ;  /* 0x0000000dff007c0c */ /* 0x000fe2000bf05300 */
[----:B------:R-:W2:Y:S01]  /*15610*/  S2UR UR18, SR_CTAID.Y ;  /* 0x00000000001279c3 */ /* 0x000ea20000002600 */
[----:B------:R-:W-:Y:S02]  /*15620*/  R2UR UR17, R6 ;  /* 0x00000000061172ca */ /* 0x000fe400000e0000 */
[----:B------:R-:W-:-:S02]  /*15630*/  R2UR UR10, R7 ;  /* 0x00000000070a72ca */ /* 0x000fc400000e0000 */
[----:B------:R-:W-:Y:S02]  /*15640*/  R2UR UR11, R6 ;  /* 0x00000000060b72ca */ /* 0x000fe400000e0000 */
[----:B0-----:R-:W-:-:S05]  /*15650*/  I2FP.F32.U32 R0, UR6 ;  /* 0x0000000600007c45 */ /* 0x001fca0008201000 */
[----:B------:R-:W-:-:S04]  /*15660*/  FMUL R0, R0, UR4 ;  /* 0x0000000400007c20 */ /* 0x000fc80008400000 */
[----:B------:R0:W4:Y:S01]  /*15670*/  F2I.U32.TRUNC.NTZ R3, R0 ;  /* 0x0000000000037305 */ /* 0x000122000020f000 */
[----:B--2---:R-:W-:Y:S05]  /*15680*/  @!P0 BRA `(.L_x_607) ;  /* 0x0000000000308947 */ /* 0x004fea0003800000 */
        /* <DEDUP_REMOVED lines=12> */
.L_x_607:
[----:B------:R-:W-:Y:S01]  /*15750*/  USHF.R.U64 UR43, UR10, UR15, UR11 ;  /* 0x0000000f0a2b7299 */ /* 0x000fe2000800120b */
[----:B0-----:R-:W-:Y:S01]  /*15760*/  I2FP.F32.U32 R0, UR18 ;  /* 0x0000001200007c45 */ /* 0x001fe20008201000 */
[----:B------:R-:W-:Y:S02]  /*15770*/  USHF.R.U32.HI UR4, URZ, UR15, UR11 ;  /* 0x0000000f3f047299 */ /* 0x000fe4000801160b */
[----:B------:R-:W-:Y:S02]  /*15780*/  UIADD3 UR10, UP0, URZ, -UR43, URZ ;  /* 0x8000002b3f0a7290 */ /* 0x000fe4000ff1e03f */
[----:B------:R-:W-:Y:S01]  /*15790*/  FMUL R0, R0, UR19 ;  /* 0x0000001300007c20 */ /* 0x000fe20008400000 */
[----:B------:R-:W-:Y:S01]  /*157a0*/  ULDC.64 UR12, c[0x0][0x620] ;  /* 0x00018800000c7ab9 */ /* 0x000fe20000000a00 */
[----:B------:R-:W-:Y:S01]  /*157b0*/  UIADD3.X UR4, URZ, ~UR4, URZ, UP0, !UPT ;  /* 0x800000043f047290 */ /* 0x000fe200087fe43f */
[----:B------:R-:W-:Y:S01]  /*157c0*/  UMOV UR8, UR16 ;  /* 0x0000001000087c82 */ /* 0x000fe20008000000 */
[----:B------:R-:W-:-:S02]  /*157d0*/  UMOV UR9, UR17 ;  /* 0x0000001100097c82 */ /* 0x000fc40008000000 */
[----:B------:R-:W-:Y:S01]  /*157e0*/  UIMAD UR4, UR4, UR12, URZ ;  /* 0x0000000c040472a4 */ /* 0x000fe2000f8e023f */
[----:B------:R-:W0:Y:S01]  /*157f0*/  F2I.U32.TRUNC.NTZ R0, R0 ;  /* 0x0000000000007305 */ /* 0x000e22000020f000 */
[----:B------:R-:W-:Y:S01]  /*15800*/  UIMAD.WIDE.U32 UR8, UR10, UR12, UR8 ;  /* 0x0000000c0a0872a5 */ /* 0x000fe2000f8e0008 */
[----:B----4-:R-:W-:Y:S01]  /*15810*/  R2UR UR12, R3 ;  /* 0x00000000030c72ca */ /* 0x010fe200000e0000 */
[----:B------:R-:W-:Y:S01]  /*15820*/  UIMAD UR10, UR10, UR13, UR4 ;  /* 0x0000000d0a0a72a4 */ /* 0x000fe2000f8e0204 */
[----:B------:R-:W-:Y:S01]  /*15830*/  ULDC UR11, c[0x0][0x618] ;  /* 0x00018600000b7ab9 */ /* 0x000fe20000000800 */
[----:B------:R-:W-:Y:S02]  /*15840*/  ULDC UR21, c[0x0][0x658] ;  /* 0x0001960000157ab9 */ /* 0x000fe40000000800 */
[----:B------:R-:W-:Y:S01]  /*15850*/  UIADD3 UR9, UR9, UR10, URZ ;  /* 0x0000000a09097290 */ /* 0x000fe2000fffe03f */
[----:B------:R-:W-:Y:S01]  /*15860*/  UMOV UR15, 0xffffffff ;  /* 0xffffffff000f7882 */ /* 0x000fe20000000000 */
[----:B------:R-:W-:Y:S01]  /*15870*/  ULDC.64 UR4, c[0x0][0x640] ;  /* 0x0001900000047ab9 */ /* 0x000fe20000000a00 */
[----:B------:R-:W-:Y:S01]  /*15880*/  USHF.L.U32 UR15, UR15, UR21, URZ ;  /* 0x000000150f0f7299 */ /* 0x000fe2000800063f */
[----:B------:R-:W-:Y:S01]  /*15890*/  ISETP.NE.U32.AND P0, PT, RZ, UR4, PT ;  /* 0x00000004ff007c0c */ /* 0x000fe2000bf05070 */
[----:B------:R-:W-:-:S02]  /*158a0*/  USHF.R.U64 UR16, UR8, UR11, UR9 ;  /* 0x0000000b08107299 */ /* 0x000fc40008001209 */
[----:B------:R-:W-:Y:S01]  /*158b0*/  USHF.R.U32.HI UR8, URZ, UR11, UR9 ;  /* 0x0000000b3f087299 */ /* 0x000fe20008011609 */
[----:B0-----:R-:W-:Y:S01]  /*158c0*/  R2UR UR14, R0 ;  /* 0x00000000000e72ca */ /* 0x001fe200000e0000 */
[----:B------:R-:W-:Y:S01]  /*158d0*/  ULDC UR17, c[0x0][0x608] ;  /* 0x0001820000117ab9 */ /* 0x000fe20000000800 */
[----:B------:R-:W-:Y:S01]  /*158e0*/  ULOP3.LUT UR41, URZ, UR15, URZ, 0x33, !UPT ;  /* 0x0000000f3f297292 */ /* 0x000fe2000f8e333f */
[----:B------:R-:W-:Y:S01]  /*158f0*/  ISETP.NE.AND.EX P0, PT, RZ, UR5, PT, P0 ;  /* 0x00000005ff007c0c */ /* 0x000fe2000bf05300 */
[----:B------:R-:W-:Y:S02]  /*15900*/  USHF.R.U64 UR15, UR16, UR17, UR8 ;  /* 0x00000011100f7299 */ /* 0x000fe40008001208 */
[----:B------:R-:W-:Y:S02]  /*15910*/  USHF.R.U32.HI UR8, URZ, UR17, UR8 ;  /* 0x000000113f087299 */ /* 0x000fe40008011608 */
[----:B------:R-:W-:Y:S02]  /*15920*/  UIADD3 UR12, -UR12, URZ, URZ ;  /* 0x0000003f0c0c7290 */ /* 0x000fe4000fffe13f */
[----:B------:R-:W-:Y:S01]  /*15930*/  USHF.R.U64 UR17, UR15, UR21, UR8 ;  /* 0x000000150f117299 */ /* 0x000fe20008001208 */
[----:B------:R-:W-:Y:S01]  /*15940*/  UMOV UR19, 0x1 ;  /* 0x0000000100137882 */ /* 0x000fe20000000000 */
[----:B------:R-:W-:Y:S01]  /*15950*/  ULDC UR13, c[0x0][0x144] ;  /* 0x00005100000d7ab9 */ /* 0x000fe20000000800 */
[----:B------:R-:W-:Y:S01]  /*15960*/  ULDC UR7, c[0x0][0x600] ;  /* 0x0001800000077ab9 */ /* 0x000fe20000000800 */
[----:B------:R-:W-:-:S02]  /*15970*/  USHF.L.U32 UR24, UR19, UR21, URZ ;  /* 0x0000001513187299 */ /* 0x000fc4000800063f */
[----:B------:R-:W-:Y:S02]  /*15980*/  USHF.R.U32.HI UR8, URZ, UR21, UR8 ;  /* 0x000000153f087299 */ /* 0x000fe40008011608 */
[----:B------:R-:W-:Y:S02]  /*15990*/  UIMAD UR21, UR13, UR12, UR6 ;  /* 0x0000000c0d1572a4 */ /* 0x000fe4000f8e0206 */
[----:B------:R-:W-:Y:S02]  /*159a0*/  UIADD3 UR20, UR7, -0x1, URZ ;  /* 0xffffffff07147890 */ /* 0x000fe4000fffe03f */
[----:B------:R-:W-:Y:S01]  /*159b0*/  UIADD3 UR19, -UR14, URZ, URZ ;  /* 0x0000003f0e137290 */ /* 0x000fe2000fffe13f */
[----:B------:R-:W-:Y:S01]  /*159c0*/  ULDC UR25, c[0x0][0x148] ;  /* 0x0000520000197ab9 */ /* 0x000fe20000000800 */
[----:B------:R-:W-:Y:S01]  /*159d0*/  ULDC UR22, c[0x0][0x648] ;  /* 0x0001920000167ab9 */ /* 0x000fe20000000800 */
[----:B------:R-:W-:Y:S01]  /*159e0*/  ULDC UR23, c[0x0][0x638] ;  /* 0x00018e0000177ab9 */ /* 0x000fe20000000800 */
        /* <DEDUP_REMOVED lines=14> */
.L_x_608:
[----:B------:R-:W-:Y:S01]  /*15ad0*/  UISETP.NE.AND UP0, UPT, UR46, URZ, UPT ;  /* 0x0000003f2e00728c */ /* 0x000fe2000bf05270 */
[----:B------:R-:W-:Y:S01]  /*15ae0*/  IMAD.MOV.U32 R0, RZ, RZ, 0x1 ;  /* 0x00000001ff007424 */ /* 0x000fe200078e00ff */
[----:B------:R-:W-:Y:S02]  /*15af0*/  USHF.R.U64 UR4, UR6, UR22, UR8 ;  /* 0x0000001606047299 */ /* 0x000fe40008001208 */
[----:B------:R-:W-:Y:S02]  /*15b00*/  ULOP3.LUT UR41, UR15, UR41, URZ, 0xc0, !UPT ;  /* 0x000000290f297292 */ /* 0x000fe4000f8ec03f */
[----:B------:R-:W-:Y:S02]  /*15b10*/  UIADD3 UR5, -UR4, URZ, URZ ;  /* 0x0000003f04057290 */ /* 0x000fe4000fffe13f */
[----:B------:R-:W-:Y:S02]  /*15b20*/  UIMAD UR41, UR24, UR4, UR41 ;  /* 0x00000004182972a4 */ /* 0x000fe4000f8e0229 */
[----:B------:R-:W-:-:S02]  /*15b30*/  ULOP3.LUT UR16, UR16, UR20, URZ, 0xc0, !UPT ;  /* 0x0000001410107292 */ /* 0x000fc4000f8ec03f */
[----:B------:R-:W-:Y:S02]  /*15b40*/  @UP0 UIMAD UR21, UR25, UR19, UR18 ;  /* 0x00000013191502a4 */ /* 0x000fe4000f8e0212 */
[----:B------:R-:W-:-:S03]  /*15b50*/  UIMAD UR4, UR5, UR23, UR17 ;  /* 0x00000017050472a4 */ /* 0x000fc6000f8e0211 */
[----:B------:R-:W-:Y:S01]  /*15b60*/  ULDC UR5, c[0x0][0x610] ;  /* 0x0001840000057ab9 */ /* 0x000fe20000000800 */
[----:B------:R-:W-:Y:S02]  /*15b70*/  UIMAD UR4, UR4, UR7, UR16 ;  /* 0x00000007040472a4 */ /* 0x000fe4000f8e0210 */
[----:B------:R-:W-:-:S04]  /*15b80*/  UIMAD UR41, UR41, UR5, UR21 ;  /* 0x00000005292972a4 */ /* 0x000fc8000f8e0215 */
[----:B------:R-:W-:Y:S02]  /*15b90*/  USEL UR42, UR4, UR41, !UP0 ;  /* 0x00000029042a7287 */ /* 0x000fe4000c000000 */
[----:B------:R-:W-:-:S12]  /*15ba0*/  USEL UR41, UR41, UR4, !UP0 ;  /* 0x0000000429297287 */ /* 0x000fd8000c000000 */
.L_x_606:
[----:B------:R-:W-:-:S13]  /*15bb0*/  LOP3.LUT P0, RZ, R0, 0xff, RZ, 0xc0, !PT ;  /* 0x000000ff00ff7812 */ /* 0x000fda000780c0ff */
[----:B------:R-:W-:Y:S05]  /*15bc0*/  @P0 BRA `(.L_x_609) ;  /* 0xfffffeb800480947 */ /* 0x000fea000383ffff */
[----:B------:R-:W-:Y:S05]  /*15bd0*/  EXIT ;  /* 0x000000000000794d */ /* 0x000fea0003800000 */
.L_x_8:
[----:B------:R-:W2:Y:S01]  /*15be0*/  LDL R5, [R1+0x188] ;  /* 0x0001880001057983 */ /* 0x000ea20000100800 */
[----:B------:R-:W-:-:S03]  /*15bf0*/  ULDC.64 UR4, c[0x0][0x650] ;  /* 0x0001940000047ab9 */ /* 0x000fc60000000a00 */
[----:B------:R-:W3:Y:S01]  /*15c00*/  LDL R4, [R1+0x184] ;  /* 0x0001840001047983 */ /* 0x000ee20000100800 */
[----:B------:R-:W-:Y:S01]  /*15c10*/  PRMT R0, RZ, 0x7610, R0 ;  /* 0x00007610ff007816 */ /* 0x000fe20000000000 */
[----:B------:R-:W-:Y:S02]  /*15c20*/  IMAD.MOV.U32 R2, RZ, RZ, -0x1 ;  /* 0xffffffffff027424 */ /* 0x000fe400078e00ff */
[----:B------:R-:W-:Y:S02]  /*15c30*/  IMAD.MOV.U32 R3, RZ, RZ, -0x1 ;  /* 0xffffffffff037424 */ /* 0x000fe400078e00ff */
[----:B------:R-:W-:Y:S01]  /*15c40*/  IMAD.MOV.U32 R9, RZ, RZ, -0x1 ;  /* 0xffffffffff097424 */ /* 0x000fe200078e00ff */
[----:B--2---:R-:W-:-:S04]  /*15c50*/  ISETP.GE.U32.AND P0, PT, R5, UR4, PT ;  /* 0x0000000405007c0c */ /* 0x004fc8000bf06070 */
[----:B---3--:R-:W-:-:S13]  /*15c60*/  ISETP.GE.U32.AND.EX P0, PT, R4, UR5, PT, P0 ;  /* 0x0000000504007c0c */ /* 0x008fda000bf06100 */
        /* <DEDUP_REMOVED lines=21> */
.L_x_611:
[----:B------:R-:W-:Y:S01]  /*15dc0*/  USHF.R.U64 UR4, UR14, UR19, UR15 ;  /* 0x000000130e047299 */ /* 0x000fe2000800120f */
[----:B------:R-:W-:Y:S01]  /*15dd0*/  R2UR UR7, R4 ;  /* 0x00000000040772ca */ /* 0x000fe200000e0000 */
[----:B------:R-:W-:Y:S02]  /*15de0*/  USHF.R.U32.HI UR5, URZ, UR19, UR15 ;  /* 0x000000133f057299 */ /* 0x000fe4000801160f */
[----:B------:R-:W-:Y:S01]  /*15df0*/  UIADD3 UR13, UP0, URZ, -UR4, URZ ;  /* 0x800000043f0d7290 */ /* 0x000fe2000ff1e03f */
[----:B------:R-:W-:Y:S01]  /*15e00*/  ULDC.64 UR14, c[0x0][0x620] ;  /* 0x00018800000e7ab9 */ /* 0x000fe20000000a00 */
[----:B------:R-:W-:Y:S02]  /*15e10*/  UMOV UR6, UR20 ;  /* 0x0000001400067c82 */ /* 0x000fe40008000000 */
[----:B------:R-:W-:Y:S02]  /*15e20*/  UIADD3.X UR5, URZ, ~UR5, URZ, UP0, !UPT ;  /* 0x800000053f057290 */ /* 0x000fe400087fe43f */
[----:B------:R-:W-:-:S02]  /*15e30*/  UISETP.NE.AND UP1, UPT, UR46, URZ, UPT ;  /* 0x0000003f2e00728c */ /* 0x000fc4000bf25270 */
[----:B------:R-:W-:Y:S02]  /*15e40*/  UIMAD UR5, UR5, UR14, URZ ;  /* 0x0000000e050572a4 */ /* 0x000fe4000f8e023f */
[----:B------:R-:W-:Y:S02]  /*15e50*/  UIMAD.WIDE.U32 UR6, UR13, UR14, UR6 ;  /* 0x0000000e0d0672a5 */ /* 0x000fe4000f8e0006 */
[----:B------:R-:W-:Y:S01]  /*15e60*/  UIMAD UR5, UR13, UR15, UR5 ;  /* 0x0000000f0d0572a4 */ /* 0x000fe2000f8e0205 */
[----:B------:R-:W-:Y:S02]  /*15e70*/  ULDC UR14, c[0x0][0x608] ;  /* 0x00018200000e7ab9 */ /* 0x000fe40000000800 */
[----:B------:R-:W-:Y:S01]  /*15e80*/  ULDC UR13, c[0x0][0x618] ;  /* 0x00018600000d7ab9 */ /* 0x000fe20000000800 */
[----:B------:R-:W-:Y:S01]  /*15e90*/  UIADD3 UR5, UR7, UR5, URZ ;  /* 0x0000000507057290 */ /* 0x000fe2000fffe03f */
[----:B------:R-:W-:Y:S01]  /*15ea0*/  ULDC UR22, c[0x0][0x658] ;  /* 0x0001960000167ab9 */ /* 0x000fe20000000800 */
[----:B------:R-:W-:-:S02]  /*15eb0*/  @UP1 UIMAD UR8, UR11, UR12, UR10 ;  /* 0x0000000c0b0812a4 */ /* 0x000fc4000f8e020a */
[----:B------:R-:W-:Y:S02]  /*15ec0*/  USHF.R.U64 UR17, UR6, UR13, UR5 ;  /* 0x0000000d06117299 */ /* 0x000fe40008001205 */
[----:B------:R-:W-:Y:S01]  /*15ed0*/  USHF.R.U32.HI UR5, URZ, UR13, UR5 ;  /* 0x0000000d3f057299 */ /* 0x000fe20008011605 */
[----:B------:R-:W-:Y:S01]  /*15ee0*/  ULDC.64 UR6, c[0x0][0x640] ;  /* 0x0001900000067ab9 */ /* 0x000fe20000000a00 */
[----:B------:R-:W-:Y:S01]  /*15ef0*/  UMOV UR10, 0xffffffff ;  /* 0xffffffff000a7882 */ /* 0x000fe20000000000 */
[----:B------:R-:W-:Y:S01]  /*15f00*/  ISETP.NE.U32.AND P0, PT, RZ, UR6, PT ;  /* 0x00000006ff007c0c */ /* 0x000fe2000bf05070 */
[----:B------:R-:W-:Y:S02]  /*15f10*/  USHF.R.U64 UR18, UR17, UR14, UR5 ;  /* 0x0000000e11127299 */ /* 0x000fe40008001205 */
[----:B------:R-:W-:Y:S01]  /*15f20*/  USHF.R.U32.HI UR5, URZ, UR14, UR5 ;  /* 0x0000000e3f057299 */ /* 0x000fe20008011605 */
[----:B------:R-:W-:Y:S01]  /*15f30*/  ISETP.NE.AND.EX P0, PT, RZ, UR7, PT, P0 ;  /* 0x00000007ff007c0c */ /* 0x000fe2000bf05300 */
[----:B------:R-:W-:-:S02]  /*15f40*/  USHF.L.U32 UR11, UR10, UR22, URZ ;  /* 0x000000160a0b7299 */ /* 0x000fc4000800063f */
[----:B------:R-:W-:Y:S01]  /*15f50*/  USHF.R.U64 UR19, UR18, UR22, UR5 ;  /* 0x0000001612137299 */ /* 0x000fe20008001205 */
[----:B------:R-:W-:Y:S01]  /*15f60*/  ULDC UR20, c[0x0][0x600] ;  /* 0x0001800000147ab9 */ /* 0x000fe20000000800 */
[----:B------:R-:W-:Y:S02]  /*15f70*/  USHF.R.U32.HI UR10, URZ, UR22, UR5 ;  /* 0x000000163f0a7299 */ /* 0x000fe40008011605 */
[----:B------:R-:W-:Y:S02]  /*15f80*/  UIADD3 UR21, UR20, -0x1, URZ ;  /* 0xffffffff14157890 */ /* 0x000fe4000fffe03f */
[----:B------:R-:W-:Y:S01]  /*15f90*/  ULOP3.LUT UR26, URZ, UR11, URZ, 0x33, !UPT ;  /* 0x0000000b3f1a7292 */ /* 0x000fe2000f8e333f */
        /* <DEDUP_REMOVED lines=17> */
.L_x_612:
[----:B------:R-:W-:Y:S01]  /*160b0*/  USHF.R.U64 UR6, UR5, UR23, UR10 ;  /* 0x0000001705067299 */ /* 0x000fe2000800120a */
[----:B------:R-:W-:Y:S01]  /*160c0*/  IMAD.MOV.U32 R0, RZ, RZ, 0x1 ;  /* 0x00000001ff007424 */ /* 0x000fe200078e00ff */
[----:B------:R-:W-:Y:S01]  /*160d0*/  USHF.L.U32 UR25, UR25, UR22, URZ ;  /* 0x0000001619197299 */ /* 0x000fe2000800063f */
[----:B------:R-:W-:Y:S01]  /*160e0*/  IMAD.U32 R9, RZ, RZ, UR4 ;  /* 0x00000004ff097e24 */ /* 0x000fe2000f8e00ff */
[----:B------:R-:W-:Y:S02]  /*160f0*/  ULOP3.LUT UR5, UR18, UR26, URZ, 0xc0, !UPT ;  /* 0x0000001a12057292 */ /* 0x000fe4000f8ec03f */
[----:B------:R-:W-:Y:S02]  /*16100*/  UIADD3 UR7, -UR6, URZ, URZ ;  /* 0x0000003f06077290 */ /* 0x000fe4000fffe13f */
[----:B------:R-:W-:Y:S02]  /*16110*/  UIMAD UR6, UR25, UR6, UR5 ;  /* 0x00000006190672a4 */ /* 0x000fe4000f8e0205 */
[----:B------:R-:W-:-:S02]  /*16120*/  ULOP3.LUT UR17, UR17, UR21, URZ, 0xc0, !UPT ;  /* 0x0000001511117292 */ /* 0x000fc4000f8ec03f */
[----:B------:R-:W-:Y:S02]  /*16130*/  UIMAD UR5, UR7, UR24, UR19 ;  /* 0x00000018070572a4 */ /* 0x000fe4000f8e0213 */
[----:B------:R-:W-:Y:S01]  /*16140*/  UISETP.NE.AND UP0, UPT, UR46, URZ, UPT ;  /* 0x0000003f2e00728c */ /* 0x000fe2000bf05270 */
[----:B------:R-:W-:Y:S01]  /*16150*/  ULDC UR7, c[0x0][0x610] ;  /* 0x0001840000077ab9 */ /* 0x000fe20000000800 */
[----:B------:R-:W-:Y:S02]  /*16160*/  UIMAD UR5, UR5, UR20, UR17 ;  /* 0x00000014050572a4 */ /* 0x000fe4000f8e0211 */
[----:B------:R-:W-:-:S04]  /*16170*/  UIMAD UR8, UR6, UR7, UR8 ;  /* 0x00000007060872a4 */ /* 0x000fc8000f8e0208 */
[----:B------:R-:W-:Y:S02]  /*16180*/  USEL UR6, UR5, UR8, !UP0 ;  /* 0x0000000805067287 */ /* 0x000fe4000c000000 */
[----:B------:R-:W-:-:S04]  /*16190*/  USEL UR8, UR8, UR5, !UP0 ;  /* 0x0000000508087287 */ /* 0x000fc8000c000000 */
[----:B------:R-:W-:Y:S02]  /*161a0*/  IMAD.U32 R3, RZ, RZ, UR6 ;  /* 0x00000006ff037e24 */ /* 0x000fe4000f8e00ff */
[----:B------:R-:W-:-:S07]  /*161b0*/  IMAD.U32 R2, RZ, RZ, UR8 ;  /* 0x00000008ff027e24 */ /* 0x000fce000f8e00ff */
.L_x_610:
[----:B------:R-:W-:-:S08]  /*161c0*/  NOP ;  /* 0x0000000000007918 */ /* 0x000fd00000000000 */
[----:B0-----:R-:W0:-:S00]  /*161d0*/  USETMAXREG.DEALLOC.CTAPOOL 0x18 ;  /* 0x00000018000079c8 */ /* 0x001e0000080e0500 */
[----:B------:R-:W-:-:S13]  /*161e0*/  ISETP.NE.AND P0, PT, RZ, UR9, PT ;  /* 0x00000009ff007c0c */ /* 0x000fda000bf05270 */
[----:B------:R-:W-:Y:S05]  /*161f0*/  @P0 EXIT ;  /* 0x000000000000094d */ /* 0x000fea0003800000 */
[----:B0-----:R-:W-:Y:S01]  /*16200*/  LOP3.LUT P0, RZ, R0, 0xff, RZ, 0xc0, !PT ;  /* 0x000000ff00ff7812 */ /* 0x001fe2000780c0ff */
[----:B------:R-:W-:Y:S02]  /*16210*/  IMAD.MOV.U32 R0, RZ, RZ, 0x1 ;  /* 0x00000001ff007424 */ /* 0x000fe400078e00ff */
[----:B------:R-:W-:-:S10]  /*16220*/  IMAD.MOV.U32 R6, RZ, RZ, RZ ;  /* 0x000000ffff067224 */ /* 0x000fd400078e00ff */
[----:B------:R-:W-:Y:S05]  /*16230*/  @!P0 BRA `(.L_x_613) ;  /* 0x0000000c00708947 */ /* 0x000fea0003800000 */
[----:B------:R-:W0:Y:S01]  /*16240*/  S2R R10, SR_CgaCtaId ;  /* 0x00000000000a7919 */ /* 0x000e220000008800 */
[----:B------:R-:W-:Y:S01]  /*16250*/  ULDC UR4, c[0x0][0x28c] ;  /* 0x0000a30000047ab9 */ /* 0x000fe20000000800 */
[----:B------:R-:W-:Y:S01]  /*16260*/  ULDC UR5, c[0x0][0x600] ;  /* 0x0001800000057ab9 */ /* 0x000fe20000000800 */
[----:B------:R-:W-:Y:S01]  /*16270*/  UIADD3 UR9, UR4, 0xf, URZ ;  /* 0x0000000f04097890 */ /* 0x000fe2000fffe03f */
[----:B------:R-:W-:Y:S01]  /*16280*/  BSSY B0, `(.L_x_613) ;  /* 0x00000d7000007945 */ /* 0x000fe20003800000 */
[----:B------:R-:W-:Y:S01]  /*16290*/  ULDC UR7, c[0x0][0x658] ;  /* 0x0001960000077ab9 */ /* 0x000fe20000000800 */
[----:B------:R-:W-:Y:S01]  /*162a0*/  UMOV UR10, 0x1 ;  /* 0x00000001000a7882 */ /* 0x000fe20000000000 */
[----:B------:R-:W-:Y:S01]  /*162b0*/  UIADD3 UR4, UR5, -0x1, URZ ;  /* 0xffffffff05047890 */ /* 0x000fe2000fffe03f */
[----:B------:R-:W-:Y:S01]  /*162c0*/  IMAD.MOV.U32 R8, RZ, RZ, 0x1 ;  /* 0x00000001ff087424 */ /* 0x000fe200078e00ff */
[----:B------:R-:W-:Y:S01]  /*162d0*/  UMOV UR8, 0xffffffff ;  /* 0xffffffff00087882 */ /* 0x000fe20000000000 */
[----:B------:R-:W-:Y:S01]  /*162e0*/  USHF.L.U32 UR5, UR10, UR7, URZ ;  /* 0x000000070a057299 */ /* 0x000fe2000800063f */
[----:B------:R-:W-:Y:S01]  /*162f0*/  IMAD.MOV.U32 R0, RZ, RZ, 0x1 ;  /* 0x00000001ff007424 */ /* 0x000fe200078e00ff */
[----:B------:R-:W-:Y:S01]  /*16300*/  USHF.R.S32.HI UR10, URZ, 0x1f, UR9 ;  /* 0x0000001f3f0a7899 */ /* 0x000fe20008011409 */
[----:B------:R-:W-:Y:S01]  /*16310*/  IMAD.MOV.U32 R6, RZ, RZ, RZ ;  /* 0x000000ffff067224 */ /* 0x000fe200078e00ff */
[----:B------:R-:W-:Y:S01]  /*16320*/  ULDC UR6, c[0x0][0xc] ;  /* 0x0000030000067ab9 */ /* 0x000fe20000000800 */
[----:B------:R-:W-:-:S02]  /*16330*/  USHF.L.U32 UR11, UR8, UR7, URZ ;  /* 0x00000007080b7299 */ /* 0x000fc4000800063f */
[----:B------:R-:W-:Y:S01]  /*16340*/  ULEA.HI UR10, UR10, UR9, URZ, 0x4 ;  /* 0x000000090a0a7291 */ /* 0x000fe2000f8f203f */
[----:B------:R-:W-:Y:S01]  /*16350*/  ULDC UR7, c[0x0][0x10] ;  /* 0x0000040000077ab9 */ /* 0x000fe20000000800 */
[----:B------:R-:W-:Y:S01]  /*16360*/  ULDC UR8, c[0x0][0x14] ;  /* 0x0000050000087ab9 */ /* 0x000fe20000000800 */
[----:B------:R-:W-:Y:S02]  /*16370*/  UIMAD.WIDE.U32 UR6, UR6, UR7, URZ ;  /* 0x00000007060672a5 */ /* 0x000fe4000f8e003f */
[----:B------:R-:W-:Y:S02]  /*16380*/  USHF.R.S32.HI UR18, URZ, 0x4, UR10 ;  /* 0x000000043f127899 */ /* 0x000fe4000801140a */
[----:B------:R-:W-:Y:S02]  /*16390*/  UIMAD.WIDE.U32 UR22, UR6, UR8, URZ ;  /* 0x00000008061672a5 */ /* 0x000fe4000f8e003f */
[----:B------:R-:W-:Y:S02]  /*163a0*/  UIMAD UR13, UR7, UR8, URZ ;  /* 0x00000008070d72a4 */ /* 0x000fe4000f8e023f */
[----:B------:R-:W-:-:S02]  /*163b0*/  ULOP3.LUT UR21, UR40, 0x2, URZ, 0xfc, !UPT ;  /* 0x0000000228157892 */ /* 0x000fc4000f8efc3f */
[----:B------:R-:W-:Y:S01]  /*163c0*/  ULOP3.LUT UR19, URZ, UR11, URZ, 0x33, !UPT ;  /* 0x0000000b3f137292 */ /* 0x000fe2000f8e333f */
[----:B0-----:R-:W-:Y:S01]  /*163d0*/  LOP3.LUT R10, R10, 0x1, RZ, 0xc0, !PT ;  /* 0x000000010a0a7812 */ /* 0x001fe200078ec0ff */
[----:B------:R-:W-:Y:S02]  /*163e0*/  UIADD3 UR13, UR23, UR13, URZ ;  /* 0x0000000d170d7290 */ /* 0x000fe4000fffe03f */
[----:B------:R-:W-:Y:S01]  /*163f0*/  UIADD3 UR26, UR18, 0x1, URZ ;  /* 0x00000001121a7890 */ /* 0x000fe2000fffe03f */
[----:B------:R-:W-:-:S11]  /*16400*/  ULDC.64 UR24, c[0x0][0x198] ;  /* 0x0000660000187ab9 */ /* 0x000fd60000000a00 */
.L_x_624:
[----:B------:R-:W-:-:S03]  /*16410*/  UMOV UR6, 0xffffffff ;  /* 0xffffffff00067882 */ /* 0x000fc60000000000 */
[----:B------:R-:W-:Y:S05]  /*16420*/  BRA.DIV UR6, `(.L_x_614) ;  /* 0x0000001606047947 */ /* 0x000fea000b800000 */
[----:B------:R-:W-:-:S13]  /*16430*/  ELECT P6, URZ, PT ;  /* 0x00000000003f782f */ /* 0x000fda00038c0000 */
.L_x_643:
[----:B------:R-:W0:Y:S01]  /*16440*/  LDC R4, c[0x0][0x28c] ;  /* 0x0000a300ff047b82 */ /* 0x000e220000000800 */
[----:B------:R-:W-:Y:S01]  /*16450*/  BSSY B1, `(.L_x_615) ;  /* 0x000003c000017945 */ /* 0x000fe20003800000 */
[----:B0-----:R-:W-:-:S13]  /*16460*/  ISETP.LT.OR P6, PT, R4, 0x1, !P6 ;  /* 0x000000010400780c */ /* 0x001fda00077c1670 */
[----:B------:R-:W-:Y:S05]  /*16470*/  @P6 BRA `(.L_x_616) ;  /* 0x0000000000e46947 */ /* 0x000fea0003800000 */
[----:B------:R-:W-:Y:S02]  /*16480*/  IMAD R3, R3, 0x2, R10 ;  /* 0x0000000203037824 */ /* 0x000fe400078e020a */
[----:B------:R-:W-:Y:S02]  /*16490*/  IMAD R2, R2, 0x180, RZ ;  /* 0x0000018002027824 */ /* 0x000fe400078e02ff */
[----:B------:R-:W-:Y:S02]  /*164a0*/  IMAD R3, R3, 0x60, RZ ;  /* 0x0000006003037824 */ /* 0x000fe400078e02ff */
[----:B------:R-:W-:Y:S02]  /*164b0*/  IMAD.MOV.U32 R13, RZ, RZ, RZ ;  /* 0x000000ffff0d7224 */ /* 0x000fe400078e00ff */
[----:B------:R-:W-:Y:S02]  /*164c0*/  IMAD.U32 R15, RZ, RZ, UR26 ;  /* 0x0000001aff0f7e24 */ /* 0x000fe4000f8e00ff */
[----:B------:R-:W-:-:S02]  /*164d0*/  IMAD.MOV.U32 R4, RZ, RZ, R0 ;  /* 0x000000ffff047224 */ /* 0x000fc400078e0000 */
[----:B------:R-:W-:-:S07]  /*164e0*/  IMAD.MOV.U32 R5, RZ, RZ, R6 ;  /* 0x000000ffff057224 */ /* 0x000fce00078e0006 */
.L_x_619:
[----:B------:R-:W0:Y:S01]  /*164f0*/  S2R R12, SR_CgaCtaId ;  /* 0x00000000000c7919 */ /* 0x000e220000008800 */
[----:B------:R-:W-:Y:S01]  /*16500*/  MOV R7, 0x400 ;  /* 0x0000040000077802 */ /* 0x000fe20000000f00 */
[----:B------:R-:W1:Y:S03]  /*16510*/  S2R R11, SR_TID.X ;  /* 0x00000000000b7919 */ /* 0x000e660000002100 */
[----:B0-----:R-:W-:Y:S02]  /*16520*/  LEA R16, R12, R7, 0x18 ;  /* 0x000000070c107211 */ /* 0x001fe400078ec0ff */
[----:B------:R-:W-:Y:S02]  /*16530*/  SHF.L.U32 R12, R4, 0x1f, RZ ;  /* 0x0000001f040c7819 */ /* 0x000fe400000006ff */
[----:B-1----:R-:W-:Y:S01]  /*16540*/  LOP3.LUT P1, RZ, R11, 0x7f, RZ, 0xc0, !PT ;  /* 0x0000007f0bff7812 */ /* 0x002fe2000782c0ff */
[----:B------:R-:W-:-:S04]  /*16550*/  IMAD R7, R5, 0x8, R16 ;  /* 0x0000000805077824 */ /* 0x000fc800078e0210 */
[----:B------:R-:W0:Y:S08]  /*16560*/  SYNCS.PHASECHK.TRANS64.TRYWAIT P0, [R7+URZ+0x60], R12 ;  /* 0x0000600c070075a7 */ /* 0x000e30000800017f */
[----:B------:R-:W1:Y:S01]  /*16570*/  @!P1 LDC R14, c[0x0][0x500] ;  /* 0x00014000ff0e9b82 */ /* 0x000e620000000800 */
[----:B0-----:R-:W-:Y:S05]  /*16580*/  @!P0 BRA `(.L_x_617) ;  /* 0x0000001000cc8947 */ /* 0x001fea0003800000 */
.L_x_644:
[----:B------:R-:W-:Y:S01]  /*16590*/  UPRMT UR6, UR21, 0x9910, URZ ;  /* 0x0000991015067896 */ /* 0x000fe2000800003f */
[----:B-1----:R1:W-:Y:S03]  /*165a0*/  @!P1 SYNCS.ARRIVE.TRANS64 RZ, [R7+URZ], R14 ;  /* 0x0000000e07ff99a7 */ /* 0x0023e6000800003f */
[----:B------:R-:W-:-:S06]  /*165b0*/  UISETP.NE.AND UP0, UPT, UR6, 0x2, UPT ;  /* 0x000000020600788c */ /* 0x000fcc000bf05270 */
[----:B------:R-:W-:-:S13]  /*165c0*/  PLOP3.LUT P0, PT, PT, PT, UP0, 0x80, 0x0 ;  /* 0x000000000000781c */ /* 0x000fda0003f0f008 */
[----:B-1----:R-:W-:Y:S05]  /*165d0*/  @P0 BRA `(.L_x_618) ;  /* 0x0000000000040947 */ /* 0x002fea0003800000 */
[----:B------:R-:W-:Y:S01]  /*165e0*/  BPT.TRAP 0x1 ;  /* 0x000000040000795c */ /* 0x000fe20000300000 */
.L_x_618:
[----:B------:R-:W-:Y:S01]  /*165f0*/  IMAD R11, R5, 0x2, R10 ;  /* 0x00000002050b7824 */ /* 0x000fe200078e020a */
[----:B------:R-:W-:Y:S01]  /*16600*/  R2UR UR9, R7 ;  /* 0x00000000070972ca */ /* 0x000fe200000e0000 */
[--C-:B0-----:R-:W-:Y:S01]  /*16610*/  IMAD R12, R5, 0x3000, R16.reuse ;  /* 0x00003000050c7824 */ /* 0x101fe200078e0210 */
[----:B------:R-:W-:Y:S01]  /*16620*/  UIADD3 UR6, UP0, UR24, 0xf0, URZ ;  /* 0x000000f018067890 */ /* 0x000fe2000ff1e03f */
[----:B------:R-:W-:Y:S01]  /*16630*/  IMAD R11, R11, 0x600, RZ ;  /* 0x000006000b0b7824 */ /* 0x000fe200078e02ff */
[----:B------:R-:W-:Y:S01]  /*16640*/  R2UR UR11, R2 ;  /* 0x00000000020b72ca */ /* 0x000fe200000e0000 */
[----:B------:R-:W-:Y:S01]  /*16650*/  VIADD R15, R15, 0xffffffff ;  /* 0xffffffff0f0f7836 */ /* 0x000fe20000000000 */
[----:B------:R-:W-:Y:S01]  /*16660*/  R2UR UR7, R12 ;  /* 0x000000000c0772ca */ /* 0x000fe200000e0000 */
[----:B------:R-:W-:Y:S01]  /*16670*/  IMAD R11, R11, 0x2, R16 ;  /* 0x000000020b0b7824 */ /* 0x000fe200078e0210 */
[----:B------:R-:W-:Y:S01]  /*16680*/  R2UR UR10, R13 ;  /* 0x000000000d0a72ca */ /* 0x000fe200000e0000 */
[----:B------:R-:W-:Y:S01]  /*16690*/  UIADD3 UR28, UP1, UR24, 0x1f0, URZ ;  /* 0x000001f0181c7890 */ /* 0x000fe2000ff3e03f */
[----:B------:R-:W-:Y:S01]  /*166a0*/  R2UR UR12, R9 ;  /* 0x00000000090c72ca */ /* 0x000fe200000e0000 */
[----:B------:R-:W-:Y:S01]  /*166b0*/  VIADD R5, R5, 0x1 ;  /* 0x0000000105057836 */ /* 0x000fe20000000000 */
[----:B------:R-:W-:Y:S01]  /*166c0*/  R2UR UR8, R11 ;  /* 0x000000000b0872ca */ /* 0x000fe200000e0000 */
[----:B------:R-:W-:Y:S01]  /*166d0*/  UIADD3.X UR29, URZ, UR25, URZ, UP1, !UPT ;  /* 0x000000193f1d7290 */ /* 0x000fe20008ffe43f */
[----:B------:R-:W-:Y:S01]  /*166e0*/  R2UR UR20, R3 ;  /* 0x00000000031472ca */ /* 0x000fe200000e0000 */
[----:B------:R-:W-:Y:S01]  /*166f0*/  UMOV UR14, 0x0 ;  /* 0x00000000000e7882 */ /* 0x000fe20000000000 */
[----:B------:R-:W-:Y:S01]  /*16700*/  ISETP.GT.AND P1, PT, R15, 0x1, PT ;  /* 0x000000010f00780c */ /* 0x000fe20003f24270 */
[----:B------:R-:W-:Y:S01]  /*16710*/  UMOV UR15, 0x10000000 ;  /* 0x10000000000f7882 */ /* 0x000fe20000000000 */
[----:B------:R-:W-:Y:S01]  /*16720*/  ISETP.NE.AND P0, PT, R5, 0xc, PT ;  /* 0x0000000c0500780c */ /* 0x000fe20003f05270 */
[----:B------:R-:W-:Y:S01]  /*16730*/  UIADD3 UR16, UR7, 0x180, URZ ;  /* 0x0000018007107890 */ /* 0x000fe2000fffe03f */
[----:B------:R-:W-:Y:S01]  /*16740*/  VIADD R13, R13, 0x10 ;  /* 0x000000100d0d7836 */ /* 0x000fe20000000000 */
[----:B------:R-:W-:Y:S01]  /*16750*/  UIADD3.X UR7, URZ, UR25, URZ, UP0, !UPT ;  /* 0x000000193f077290 */ /* 0x000fe200087fe43f */
[----:B------:R-:W-:Y:S01]  /*16760*/  SEL R7, RZ, 0x1, P0 ;  /* 0x00000001ff077807 */ /* 0x000fe20000000000 */
[----:B------:R-:W-:Y:S01]  /*16770*/  UMOV UR27, 0x30000 ;  /* 0x00030000001b7882 */ /* 0x000fe20000000000 */
[----:B------:R-:W-:Y:S01]  /*16780*/  SEL R5, R5, RZ, P0 ;  /* 0x000000ff05057207 */ /* 0x000fe20000000000 */
[----:B------:R-:W-:Y:S01]  /*16790*/  UIADD3 UR17, UR8, 0x24180, URZ ;  /* 0x0002418008117890 */ /* 0x000fe2000fffe03f */
[----:B------:R-:W-:-:S02]  /*167a0*/  LOP3.LUT R4, R4, R7, RZ, 0x3c, !PT ;  /* 0x0000000704047212 */ /* 0x000fc400078e3cff */
[----:B------:R-:W-:Y:S02]  /*167b0*/  UMOV UR8, UR16 ;  /* 0x0000001000087c82 */ /* 0x000fe40008000000 */
[----:B------:R0:W-:Y:S02]  /*167c0*/  UTMALDG.3D [UR8], [UR6], desc[UR14] ;  /* 0x00000e08060075b4 */ /* 0x0001e40008011000 */
[----:B0-----:R-:W-:Y:S01]  /*167d0*/  UMOV UR8, UR17 ;  /* 0x0000001100087c82 */ /* 0x001fe20008000000 */
[----:B------:R-:W-:Y:S02]  /*167e0*/  UMOV UR11, UR20 ;  /* 0x00000014000b7c82 */ /* 0x000fe40008000000 */
[----:B------:R0:W-:Y:S02]  /*167f0*/  UTMALDG.3D.MULTICAST [UR8], [UR28], UR27, desc[UR14] ;  /* 0x00000e081c0073b4 */ /* 0x0001e4000801181b */
[----:B0-----:R-:W-:Y:S05]  /*16800*/  @P1 BRA `(.L_x_619) ;  /* 0xfffffffc00381947 */ /* 0x001fea000383ffff */
.L_x_616:
[----:B------:R-:W-:Y:S05]  /*16810*/  BSYNC B1 ;  /* 0x0000000000017941 */ /* 0x000fea0003800000 */
.L_x_615:
[----:B------:R-:W2:Y:S01]  /*16820*/  LDL.LU R16, [R1+0x184] ;  /* 0x0001840001107983 */ /* 0x000ea20000300800 */
[----:B------:R-:W-:Y:S01]  /*16830*/  LOP3.LUT P0, RZ, R8, 0xff, RZ, 0xc0, !PT ;  /* 0x000000ff08ff7812 */ /* 0x000fe2000780c0ff */
[----:B------:R-:W-:Y:S01]  /*16840*/  VIADD R6, R6, UR18 ;  /* 0x0000001206067c36 */ /* 0x000fe20008000000 */
[----:B------:R-:W-:Y:S01]  /*16850*/  ULDC.64 UR6, c[0x0][0x650] ;  /* 0x0001940000067ab9 */ /* 0x000fe20000000a00 */
[----:B------:R-:W3:Y:S01]  /*16860*/  LDL.LU R14, [R1+0x188] ;  /* 0x00018800010e7983 */ /* 0x000ee20000300800 */
[----:B------:R-:W-:Y:S01]  /*16870*/  UISETP.GE.U32.AND UP0, UPT, UR18, 0xc, UPT ;  /* 0x0000000c1200788c */ /* 0x000fe2000bf06070 */
[----:B------:R-:W-:Y:S01]  /*16880*/  BSSY B1, `(.L_x_620) ;  /* 0x0000074000017945 */ /* 0x000fe20003800000 */
[----:B------:R-:W-:Y:S01]  /*16890*/  IMAD.MOV.U32 R9, RZ, RZ, -0x1 ;  /* 0xffffffffff097424 */ /* 0x000fe200078e00ff */
[----:B------:R-:W-:Y:S02]  /*168a0*/  PRMT R4, RZ, 0x7610, R4 ;  /* 0x00007610ff047816 */ /* 0x000fe40000000004 */
[----:B------:R-:W-:-:S02]  /*168b0*/  PRMT R8, RZ, 0x7610, R8 ;  /* 0x00007610ff087816 */ /* 0x000fc40000000008 */
[----:B------:R-:W-:Y:S02]  /*168c0*/  PLOP3.LUT P1, PT, PT, PT, UP0, 0x80, 0x0 ;  /* 0x000000000000781c */ /* 0x000fe40003f2f008 */
[----:B------:R-:W0:Y:S01]  /*168d0*/  @P0 S2R R3, SR_CgaCtaId ;  /* 0x0000000000030919 */ /* 0x000e220000008800 */
[----:B------:R-:W-:-:S04]  /*168e0*/  @P0 MOV R2, 0x400 ;  /* 0x0000040000020802 */ /* 0x000fc80000000f00 */
[----:B0-----:R-:W-:-:S04]  /*168f0*/  @P0 LEA R2, R3, R2, 0x18 ;  /* 0x0000000203020211 */ /* 0x001fc800078ec0ff */
[----:B------:R0:W-:Y:S01]  /*16900*/  @P0 SYNCS.ARRIVE.TRANS64.A1T0 RZ, [R2+URZ+0xd8], RZ ;  /* 0x0000d8ff02ff09a7 */ /* 0x0001e2000810003f */
[----:B------:R-:W-:Y:S01]  /*16910*/  ISETP.GT.U32.AND P0, PT, R6, 0xb, PT ;  /* 0x0000000b0600780c */ /* 0x000fe20003f04070 */
[----:B0-----:R-:W-:-:S05]  /*16920*/  IMAD.U32 R2, RZ, RZ, UR18 ;  /* 0x00000012ff027e24 */ /* 0x001fca000f8e00ff */
[----:B------:R-:W-:Y:S01]  /*16930*/  ISETP.LT.U32.AND P0, PT, R2, 0xc, P0 ;  /* 0x0000000c0200780c */ /* 0x000fe20000701070 */
[----:B------:R-:W-:-:S04]  /*16940*/  IMAD.WIDE.U32 R2, R6, -0x55555555, RZ ;  /* 0xaaaaaaab06027825 */ /* 0x000fc800078e00ff */
[----:B------:R-:W-:Y:S01]  /*16950*/  IMAD.MOV.U32 R2, RZ, RZ, -0x1 ;  /* 0xffffffffff027424 */ /* 0x000fe200078e00ff */
[----:B------:R-:W-:Y:S02]  /*16960*/  SHF.R.U32.HI R5, RZ, 0x3, R3 ;  /* 0x00000003ff057819 */ /* 0x000fe40000011603 */
[----:B------:R-:W-:-:S03]  /*16970*/  SEL R3, RZ, 0x1, !P0 ;  /* 0x00000001ff037807 */ /* 0x000fc60004000000 */
[----:B------:R-:W-:Y:S01]  /*16980*/  IMAD R6, R5, -0xc, R6 ;  /* 0xfffffff405067824 */ /* 0x000fe200078e0206 */
[----:B------:R-:W-:Y:S01]  /*16990*/  LOP3.LUT R0, R0, R3, RZ, 0x3c, !PT ;  /* 0x0000000300007212 */ /* 0x000fe200078e3cff */
[----:B------:R-:W-:-:S03]  /*169a0*/  IMAD.MOV.U32 R3, RZ, RZ, -0x1 ;  /* 0xffffffffff037424 */ /* 0x000fc600078e00ff */
[----:B------:R-:W-:Y:S02]  /*169b0*/  @P1 LOP3.LUT R0, R0, 0x1, R5, 0x78, !PT ;  /* 0x0000000100001812 */ /* 0x000fe400078e7805 */
[----:B---3--:R-:W-:-:S04]  /*169c0*/  IADD3 R14, P0, R14, UR22, RZ ;  /* 0x000000160e0e7c10 */ /* 0x008fc8000ff1e0ff */
[----:B--2---:R-:W-:Y:S01]  /*169d0*/  IADD3.X R16, R16, UR13, RZ, P0, !PT ;  /* 0x0000000d10107c10 */ /* 0x004fe200087fe4ff */
[----:B------:R0:W-:Y:S01]  /*169e0*/  STL [R1+0x188], R14 ;  /* 0x0001880e01007387 */ /* 0x0001e20000100800 */
[----:B------:R-:W-:-:S03]  /*169f0*/  ISETP.GE.U32.AND P0, PT, R14, UR6, PT ;  /* 0x000000060e007c0c */ /* 0x000fc6000bf06070 */
[----:B------:R0:W-:Y:S01]  /*16a00*/  STL [R1+0x184], R16 ;  /* 0x0001841001007387 */ /* 0x0001e20000100800 */
[----:B------:R-:W-:-:S13]  /*16a10*/  ISETP.GE.U32.AND.EX P0, PT, R16, UR7, PT, P0 ;  /* 0x0000000710007c0c */ /* 0x000fda000bf06100 */
[----:B0-----:R-:W-:Y:S05]  /*16a20*/  @P0 BRA `(.L_x_621) ;  /* 0x0000000400640947 */ /* 0x001fea0003800000 */
[----:B------:R-:W0:Y:S01]  /*16a30*/  S2R R7, SR_CTAID.X ;  /* 0x0000000000077919 */ /* 0x000e220000002500 */
[----:B------:R-:W-:Y:S01]  /*16a40*/  ULDC UR6, c[0x0][0x150] ;  /* 0x0000540000067ab9 */ /* 0x000fe20000000800 */
[----:B------:R-:W1:Y:S01]  /*16a50*/  LDC R4, c[0x0][0x144] ;  /* 0x00005100ff047b82 */ /* 0x000e620000000800 */
[----:B------:R-:W-:Y:S01]  /*16a60*/  UISETP.NE.AND UP0, UPT, UR46, URZ, UPT ;  /* 0x0000003f2e00728c */ /* 0x000fe2000bf05270 */
[----:B------:R-:W2:Y:S01]  /*16a70*/  S2R R5, SR_CTAID.Y ;  /* 0x0000000000057919 */ /* 0x000ea20000002600 */
[----:B------:R-:W-:-:S04]  /*16a80*/  ULDC UR9, c[0x0][0x630] ;  /* 0x00018c0000097ab9 */ /* 0x000fc80000000800 */
[----:B------:R-:W-:Y:S01]  /*16a90*/  PLOP3.LUT P0, PT, PT, PT, UP0, 0x80, 0x0 ;  /* 0x000000000000781c */ /* 0x000fe20003f0f008 */
[----:B------:R-:W3:Y:S01]  /*16aa0*/  LDC R12, c[0x0][0x148] ;  /* 0x00005200ff0c7b82 */ /* 0x000ee20000000800 */
[----:B0-----:R-:W-:Y:S02]  /*16ab0*/  I2FP.F32.U32 R2, R7 ;  /* 0x0000000700027245 */ /* 0x001fe40000201000 */
[----:B--2---:R-:W-:-:S03]  /*16ac0*/  I2FP.F32.U32 R3, R5 ;  /* 0x0000000500037245 */ /* 0x004fc60000201000 */
[----:B------:R-:W-:Y:S01]  /*16ad0*/  FMUL R2, R2, UR6 ;  /* 0x0000000602027c20 */ /* 0x000fe20008400000 */
[----:B------:R-:W-:Y:S02]  /*16ae0*/  ULDC UR6, c[0x0][0x154] ;  /* 0x0000550000067ab9 */ /* 0x000fe40000000800 */
[----:B------:R-:W-:Y:S01]  /*16af0*/  FMUL R9, R3, UR6 ;  /* 0x0000000603097c20 */ /* 0x000fe20008400000 */
[----:B------:R-:W-:Y:S02]  /*16b00*/  ULDC.64 UR6, c[0x0][0x628] ;  /* 0x00018a0000067ab9 */ /* 0x000fe40000000a00 */
[----:B------:R-:W0:Y:S08]  /*16b10*/  F2I.U32.TRUNC.NTZ R2, R2 ;  /* 0x0000000200027305 */ /* 0x000e30000020f000 */
[----:B------:R-:W2:Y:S01]  /*16b20*/  F2I.U32.TRUNC.NTZ R9, R9 ;  /* 0x0000000900097305 */ /* 0x000ea2000020f000 */
[----:B0-----:R-:W-:-:S02]  /*16b30*/  IMAD.MOV R3, RZ, RZ, -R2 ;  /* 0x000000ffff037224 */ /* 0x001fc400078e0a02 */
[----:B------:R-:W-:Y:S02]  /*16b40*/  IMAD.MOV.U32 R2, RZ, RZ, R14 ;  /* 0x000000ffff027224 */ /* 0x000fe400078e000e */
[----:B-1----:R-:W-:Y:S02]  /*16b50*/  IMAD R7, R4, R3, R7 ;  /* 0x0000000304077224 */ /* 0x002fe400078e0207 */
[----:B--2---:R-:W-:-:S04]  /*16b60*/  IMAD.MOV R3, RZ, RZ, -R9 ;  /* 0x000000ffff037224 */ /* 0x004fc800078e0a09 */
[----:B---3--:R-:W-:Y:S01]  /*16b70*/  @P0 IMAD R7, R12, R3, R5 ;  /* 0x000000030c070224 */ /* 0x008fe200078e0205 */
[----:B------:R-:W-:Y:S01]  /*16b80*/  ISETP.NE.U32.AND P0, PT, RZ, UR6, PT ;  /* 0x00000006ff007c0c */ /* 0x000fe2000bf05070 */
[----:B------:R-:W-:-:S03]  /*16b90*/  IMAD.MOV.U32 R3, RZ, RZ, R16 ;  /* 0x000000ffff037224 */ /* 0x000fc600078e0010 */
[----:B------:R-:W-:-:S13]  /*16ba0*/  ISETP.NE.AND.EX P0, PT, RZ, UR7, PT, P0 ;  /* 0x00000007ff007c0c */ /* 0x000fda000bf05300 */
[----:B------:R-:W-:Y:S05]  /*16bb0*/  @!P0 BRA `(.L_x_622) ;  /* 0x0000000000288947 */ /* 0x000fea0003800000 */
[----:B------:R-:W-:Y:S02]  /*16bc0*/  ULDC UR8, c[0x0][0x634] ;  /* 0x00018d0000087ab9 */ /* 0x000fe40000000800 */
[----:B------:R-:W-:-:S05]  /*16bd0*/  IADD3 R3, P0, R14, UR8, RZ ;  /* 0x000000080e037c10 */ /* 0x000fca000ff1e0ff */
[----:B------:R-:W-:-:S04]  /*16be0*/  IMAD.X R9, RZ, RZ, R16, P0 ;  /* 0x000000ffff097224 */ /* 0x000fc800000e0610 */
[----:B------:R-:W-:-:S04]  /*16bf0*/  IMAD.WIDE.U32 R4, R9, UR6, RZ ;  /* 0x0000000609047c25 */ /* 0x000fc8000f8e00ff */
[----:B------:R-:W-:-:S04]  /*16c00*/  IMAD.WIDE.U32 R4, P0, R3, UR7, R4 ;  /* 0x0000000703047c25 */ /* 0x000fc8000f800004 */
[----:B------:R-:W-:-:S04]  /*16c10*/  IMAD.WIDE.U32 R2, R3, UR6, RZ ;  /* 0x0000000603027c25 */ /* 0x000fc8000f8e00ff */
[----:B------:R-:W-:Y:S01]  /*16c20*/  IMAD.MOV.U32 R2, RZ, RZ, R5 ;  /* 0x000000ffff027224 */ /* 0x000fe200078e0005 */
[----:B------:R-:W-:Y:S01]  /*16c30*/  IADD3 RZ, P1, R3, R4, RZ ;  /* 0x0000000403ff7210 */ /* 0x000fe20007f3e0ff */
[----:B------:R-:W-:-:S04]  /*16c40*/  IMAD.X R3, RZ, RZ, RZ, P0 ;  /* 0x000000ffff037224 */ /* 0x000fc800000e06ff */
[----:B------:R-:W-:-:S08]  /*16c50*/  IMAD.WIDE.U32.X R2, R9, UR7, R2, P1 ;  /* 0x0000000709027c25 */ /* 0x000fd000088e0402 */
.L_x_622:
[--C-:B------:R-:W-:Y:S01]  /*16c60*/  SHF.R.U64 R9, R2, UR9, R3.reuse ;  /* 0x0000000902097c19 */ /* 0x100fe20008001203 */
[----:B------:R-:W-:Y:S01]  /*16c70*/  ULDC.64 UR6, c[0x0][0x620] ;  /* 0x0001880000067ab9 */ /* 0x000fe20000000a00 */
[----:B------:R-:W-:Y:S01]  /*16c80*/  SHF.R.U32.HI R2, RZ, UR9, R3 ;  /* 0x00000009ff027c19 */ /* 0x000fe20008011603 */
[----:B------:R-:W-:Y:S01]  /*16c90*/  IMAD.MOV.U32 R3, RZ, RZ, R16 ;  /* 0x000000ffff037224 */ /* 0x000fe200078e0010 */
[----:B------:R-:W-:Y:S01]  /*16ca0*/  IADD3 R11, P0, RZ, -R9, RZ ;  /* 0x80000009ff0b7210 */ /* 0x000fe20007f1e0ff */
[----:B------:R-:W-:-:S04]  /*16cb0*/  ULDC.64 UR8, c[0x0][0x640] ;  /* 0x0001900000087ab9 */ /* 0x000fc80000000a00 */
[----:B------:R-:W-:Y:S01]  /*16cc0*/  IMAD.X R2, RZ, RZ, ~R2, P0 ;  /* 0x000000ffff027224 */ /* 0x000fe200000e0e02 */
[----:B------:R-:W-:-:S03]  /*16cd0*/  ISETP.NE.U32.AND P0, PT, RZ, UR8, PT ;  /* 0x00000008ff007c0c */ /* 0x000fc6000bf05070 */
[----:B------:R-:W-:Y:S01]  /*16ce0*/  IMAD R2, R2, UR6, RZ ;  /* 0x0000000602027c24 */ /* 0x000fe2000f8e02ff */
[----:B------:R-:W-:-:S03]  /*16cf0*/  ISETP.NE.AND.EX P0, PT, RZ, UR9, PT, P0 ;  /* 0x00000009ff007c0c */ /* 0x000fc6000bf05300 */
[----:B------:R-:W-:Y:S02]  /*16d00*/  IMAD R5, R11, UR7, R2 ;  /* 0x000000070b057c24 */ /* 0x000fe4000f8e0202 */
[----:B------:R-:W-:-:S04]  /*16d10*/  IMAD.MOV.U32 R2, RZ, RZ, R14 ;  /* 0x000000ffff027224 */ /* 0x000fc800078e000e */
[----:B------:R-:W-:Y:S01]  /*16d20*/  IMAD.WIDE.U32 R2, R11, UR6, R2 ;  /* 0x000000060b027c25 */ /* 0x000fe2000f8e0002 */
[----:B------:R-:W-:-:S03]  /*16d30*/  ULDC UR6, c[0x0][0x618] ;  /* 0x0001860000067ab9 */ /* 0x000fc60000000800 */
[----:B------:R-:W-:-:S05]  /*16d40*/  IMAD.IADD R3, R3, 0x1, R5 ;  /* 0x0000000103037824 */ /* 0x000fca00078e0205 */
[--C-:B------:R-:W-:Y:S02]  /*16d50*/  SHF.R.U64 R11, R2, UR6, R3.reuse ;  /* 0x00000006020b7c19 */ /* 0x100fe40008001203 */
[----:B------:R-:W-:Y:S01]  /*16d60*/  SHF.R.U32.HI R2, RZ, UR6, R3 ;  /* 0x00000006ff027c19 */ /* 0x000fe20008011603 */
[----:B------:R-:W-:-:S03]  /*16d70*/  ULDC UR6, c[0x0][0x608] ;  /* 0x0001820000067ab9 */ /* 0x000fc60000000800 */
[--C-:B------:R-:W-:Y:S02]  /*16d80*/  SHF.R.U64 R12, R11, UR6, R2.reuse ;  /* 0x000000060b0c7c19 */ /* 0x100fe40008001202 */
[----:B------:R-:W-:Y:S01]  /*16d90*/  SHF.R.U32.HI R3, RZ, UR6, R2 ;  /* 0x00000006ff037c19 */ /* 0x000fe20008011602 */
[----:B------:R-:W-:-:S03]  /*16da0*/  ULDC UR6, c[0x0][0x658] ;  /* 0x0001960000067ab9 */ /* 0x000fc60000000800 */
[--C-:B------:R-:W-:Y:S02]  /*16db0*/  SHF.R.U64 R13, R12, UR6, R3.reuse ;  /* 0x000000060c0d7c19 */ /* 0x100fe40008001203 */
[----:B------:R-:W-:-:S03]  /*16dc0*/  SHF.R.U32.HI R15, RZ, UR6, R3 ;  /* 0x00000006ff0f7c19 */ /* 0x000fc60008011603 */
[----:B------:R-:W-:Y:S02]  /*16dd0*/  IMAD.MOV.U32 R2, RZ, RZ, R13 ;  /* 0x000000ffff027224 */ /* 0x000fe400078e000d */
[----:B------:R-:W-:Y:S01]  /*16de0*/  IMAD.MOV.U32 R3, RZ, RZ, R15 ;  /* 0x000000ffff037224 */ /* 0x000fe200078e000f */
[----:B------:R-:W-:Y:S06]  /*16df0*/  @!P0 BRA `(.L_x_623) ;  /* 0x0000000000288947 */ /* 0x000fec0003800000 */
        /* <DEDUP_REMOVED lines=10> */
.L_x_623:
[----:B------:R-:W-:Y:S01]  /*16ea0*/  ULDC UR6, c[0x0][0x648] ;  /* 0x0001920000067ab9 */ /* 0x000fe20000000800 */
[----:B------:R-:W-:Y:S01]  /*16eb0*/  LOP3.LUT R12, R12, UR19, RZ, 0xc0, !PT ;  /* 0x000000130c0c7c12 */ /* 0x000fe2000f8ec0ff */
[----:B------:R-:W-:Y:S01]  /*16ec0*/  UISETP.NE.AND UP0, UPT, UR46, URZ, UPT ;  /* 0x0000003f2e00728c */ /* 0x000fe2000bf05270 */
[----:B------:R-:W-:Y:S01]  /*16ed0*/  SHF.R.U64 R3, R2, UR6, R3 ;  /* 0x0000000602037c19 */ /* 0x000fe20008001203 */
[----:B------:R-:W-:Y:S01]  /*16ee0*/  ULDC UR6, c[0x0][0x638] ;  /* 0x00018e0000067ab9 */ /* 0x000fe20000000800 */
[----:B------:R-:W-:-:S03]  /*16ef0*/  IMAD.MOV.U32 R4, RZ, RZ, 0x1 ;  /* 0x00000001ff047424 */ /* 0x000fc600078e00ff */
[----:B------:R-:W-:Y:S01]  /*16f00*/  IMAD.MOV R2, RZ, RZ, -R3 ;  /* 0x000000ffff027224 */ /* 0x000fe200078e0a03 */
[----:B------:R-:W-:Y:S01]  /*16f10*/  PLOP3.LUT P0, PT, PT, PT, UP0, 0x40, 0x0 ;  /* 0x000000000000781c */ /* 0x000fe20003f0e808 */
[----:B------:R-:W-:Y:S01]  /*16f20*/  IMAD R12, R3, UR5, R12 ;  /* 0x00000005030c7c24 */ /* 0x000fe2000f8e020c */
[----:B------:R-:W-:Y:S01]  /*16f30*/  PLOP3.LUT P1, PT, PT, PT, UP0, 0x40, 0x0 ;  /* 0x000000000000781c */ /* 0x000fe20003f2e808 */
[----:B------:R-:W-:Y:S01]  /*16f40*/  IMAD R13, R2, UR6, R13 ;  /* 0x00000006020d7c24 */ /* 0x000fe2000f8e020d */
[----:B------:R-:W-:Y:S01]  /*16f50*/  ULDC UR6, c[0x0][0x610] ;  /* 0x0001840000067ab9 */ /* 0x000fe20000000800 */
[----:B------:R-:W-:Y:S01]  /*16f60*/  LOP3.LUT R2, R11, UR4, RZ, 0xc0, !PT ;  /* 0x000000040b027c12 */ /* 0x000fe2000f8ec0ff */
[----:B------:R-:W-:Y:S01]  /*16f70*/  IMAD R7, R12, UR6, R7 ;  /* 0x000000060c077c24 */ /* 0x000fe2000f8e0207 */
[----:B------:R-:W-:-:S03]  /*16f80*/  ULDC UR6, c[0x0][0x600] ;  /* 0x0001800000067ab9 */ /* 0x000fc60000000800 */
[----:B------:R-:W-:-:S05]  /*16f90*/  IMAD R2, R13, UR6, R2 ;  /* 0x000000060d027c24 */ /* 0x000fca000f8e0202 */
[----:B------:R-:W-:Y:S02]  /*16fa0*/  SEL R3, R2, R7, P0 ;  /* 0x0000000702037207 */ /* 0x000fe40000000000 */
[----:B------:R-:W-:-:S07]  /*16fb0*/  SEL R2, R7, R2, P1 ;  /* 0x0000000207027207 */ /* 0x000fce0000800000 */
.L_x_621:
[----:B------:R-:W-:Y:S05]  /*16fc0*/  BSYNC B1 ;  /* 0x0000000000017941 */ /* 0x000fea0003800000 */
.L_x_620:
[----:B------:R-:W-:-:S13]  /*16fd0*/  LOP3.LUT P0, RZ, R4, 0xff, RZ, 0xc0, !PT ;  /* 0x000000ff04ff7812 */ /* 0x000fda000780c0ff */
[----:B------:R-:W-:Y:S05]  /*16fe0*/  @P0 BRA `(.L_x_624) ;  /* 0xfffffff400080947 */ /* 0x000fea000383ffff */
[----:B------:R-:W-:Y:S05]  /*16ff0*/  BSYNC B0 ;  /* 0x0000000000007941 */ /* 0x000fea0003800000 */
.L_x_613:
[----:B------:R-:W-:-:S03]  /*17000*/  UMOV UR6, 0xffffffff ;  /* 0xffffffff00067882 */ /* 0x000fc60000000000 */
[----:B------:R-:W-:Y:S05]  /*17010*/  BRA.DIV UR6, `(.L_x_625) ;  /* 0x0000000a063c7947 */ /* 0x000fea000b800000 */
[----:B------:R-:W-:-:S13]  /*17020*/  ELECT P6, URZ, PT ;  /* 0x00000000003f782f */ /* 0x000fda00038c0000 */
.L_x_647:
[----:B------:R-:W-:Y:S04]  /*17030*/  BSSY B0, `(.L_x_626) ;  /* 0x0000074000007945 */ /* 0x000fe80003800000 */
[----:B------:R-:W-:Y:S05]  /*17040*/  @!P6 BRA `(.L_x_627) ;  /* 0x0000000400c8e947 */ /* 0x000fea0003800000 */
[----:B------:R-:W-:-:S04]  /*17050*/  ULOP3.LUT UR6, UR40, 0x2, URZ, 0xfc, !UPT ;  /* 0x0000000228067892 */ /* 0x000fc8000f8efc3f */
[----:B------:R-:W-:-:S06]  /*17060*/  UISETP.NE.AND UP0, UPT, UR6, 0x3, UPT ;  /* 0x000000030600788c */ /* 0x000fcc000bf05270 */
[----:B------:R-:W-:-:S13]  /*17070*/  PLOP3.LUT P0, PT, PT, PT, UP0, 0x80, 0x0 ;  /* 0x000000000000781c */ /* 0x000fda0003f0f008 */
[----:B------:R-:W-:Y:S05]  /*17080*/  @!P0 BRA `(.L_x_628) ;  /* 0x0000000000048947 */ /* 0x000fea0003800000 */
[----:B------:R-:W-:Y:S01]  /*17090*/  BPT.TRAP 0x1 ;  /* 0x000000040000795c */ /* 0x000fe20000300000 */
.L_x_628:
[----:B------:R-:W0:Y:S01]  /*170a0*/  S2R R3, SR_CgaCtaId ;  /* 0x0000000000037919 */ /* 0x000e220000008800 */
[----:B------:R-:W-:-:S04]  /*170b0*/  MOV R2, 0x400 ;  /* 0x0000040000027802 */ /* 0x000fc80000000f00 */
[----:B0-----:R-:W-:Y:S02]  /*170c0*/  LEA R3, R3, R2, 0x18 ;  /* 0x0000000203037211 */ /* 0x001fe400078ec0ff */
[----:B------:R-:W-:-:S03]  /*170d0*/  SHF.L.U32 R2, R0, 0x1f, RZ ;  /* 0x0000001f00027819 */ /* 0x000fc600000006ff */
[----:B------:R-:W-:-:S04]  /*170e0*/  VIADD R3, R3, 0x60 ;  /* 0x0000006003037836 */ /* 0x000fc80000000000 */
[----:B------:R-:W-:-:S04]  /*170f0*/  IMAD R5, R6, 0x8, R3 ;  /* 0x0000000806057824 */ /* 0x000fc800078e0203 */
[----:B------:R-:W0:Y:S02]  /*17100*/  SYNCS.PHASECHK.TRANS64.TRYWAIT P0, [R5+URZ], R2 ;  /* 0x00000002050075a7 */ /* 0x000e24000800017f */
[----:B0-----:R-:W-:Y:S05]  /*17110*/  @!P0 BRA `(.L_x_629) ;  /* 0x00000008001c8947 */ /* 0x001fea0003800000 */
.L_x_648:
[----:B------:R-:W-:-:S05]  /*17120*/  VIADD R6, R6, 0x1 ;  /* 0x0000000106067836 */ /* 0x000fca0000000000 */
[----:B------:R-:W-:-:S04]  /*17130*/  ISETP.NE.AND P0, PT, R6, 0xc, PT ;  /* 0x0000000c0600780c */ /* 0x000fc80003f05270 */
[----:B0-----:R-:W-:Y:S02]  /*17140*/  SEL R5, RZ, 0x1, P0 ;  /* 0x00000001ff057807 */ /* 0x001fe40000000000 */
[----:B------:R-:W-:Y:S02]  /*17150*/  SEL R6, R6, RZ, P0 ;  /* 0x000000ff06067207 */ /* 0x000fe40000000000 */
[----:B------:R-:W-:-:S03]  /*17160*/  LOP3.LUT R5, R0, R5, RZ, 0x3c, !PT ;  /* 0x0000000500057212 */ /* 0x000fc600078e3cff */
[----:B------:R-:W-:Y:S01]  /*17170*/  IMAD R7, R6, 0x8, R3 ;  /* 0x0000000806077824 */ /* 0x000fe200078e0203 */
[----:B------:R-:W-:-:S04]  /*17180*/  SHF.L.U32 R0, R5, 0x1f, RZ ;  /* 0x0000001f05007819 */ /* 0x000fc800000006ff */
[----:B------:R-:W0:Y:S02]  /*17190*/  SYNCS.PHASECHK.TRANS64.TRYWAIT P0, [R7+URZ], R0 ;  /* 0x00000000070075a7 */ /* 0x000e24000800017f */
[----:B0-----:R-:W-:Y:S05]  /*171a0*/  @!P0 BRA `(.L_x_630) ;  /* 0x00000008000c8947 */ /* 0x001fea0003800000 */
.L_x_649:
[----:B0-----:R-:W-:-:S05]  /*171b0*/  VIADD R0, R6, 0x1 ;  /* 0x0000000106007836 */ /* 0x001fca0000000000 */
[----:B------:R-:W-:-:S04]  /*171c0*/  ISETP.NE.AND P0, PT, R0, 0xc, PT ;  /* 0x0000000c0000780c */ /* 0x000fc80003f05270 */
[----:B------:R-:W-:Y:S02]  /*171d0*/  SEL R2, RZ, 0x1, P0 ;  /* 0x00000001ff027807 */ /* 0x000fe40000000000 */
[----:B------:R-:W-:Y:S02]  /*171e0*/  SEL R4, R0, RZ, P0 ;  /* 0x000000ff00047207 */ /* 0x000fe40000000000 */
[----:B------:R-:W-:-:S03]  /*171f0*/  LOP3.LUT R5, R5, R2, RZ, 0x3c, !PT ;  /* 0x0000000205057212 */ /* 0x000fc600078e3cff */
[----:B------:R-:W-:Y:S01]  /*17200*/  IMAD R7, R4, 0x8, R3 ;  /* 0x0000000804077824 */ /* 0x000fe200078e0203 */
[----:B------:R-:W-:-:S04]  /*17210*/  SHF.L.U32 R0, R5, 0x1f, RZ ;  /* 0x0000001f05007819 */ /* 0x000fc800000006ff */
[----:B------:R-:W0:Y:S02]  /*17220*/  SYNCS.PHASECHK.TRANS64.TRYWAIT P0, [R7+URZ], R0 ;  /* 0x00000000070075a7 */ /* 0x000e24000800017f */
[----:B0-----:R-:W-:Y:S05]  /*17230*/  @!P0 BRA `(.L_x_631) ;  /* 0x0000000400fc8947 */ /* 0x001fea0003800000 */
.L_x_650:
        /* <DEDUP_REMOVED lines=9> */
.L_x_651:
        /* <DEDUP_REMOVED lines=9> */
.L_x_652:
        /* <DEDUP_REMOVED lines=9> */
.L_x_653:
        /* <DEDUP_REMOVED lines=9> */
.L_x_654:
        /* <DEDUP_REMOVED lines=9> */
.L_x_655:
        /* <DEDUP_REMOVED lines=9> */
.L_x_656:
        /* <DEDUP_REMOVED lines=9> */
.L_x_657:
        /* <DEDUP_REMOVED lines=9> */
.L_x_658:
[----:B0-----:R-:W-:-:S05]  /*176c0*/  VIADD R0, R4, 0x1 ;  /* 0x0000000104007836 */ /* 0x001fca0000000000 */
[----:B------:R-:W-:-:S04]  /*176d0*/  ISETP.NE.AND P0, PT, R0, 0xc, PT ;  /* 0x0000000c0000780c */ /* 0x000fc80003f05270 */
[----:B------:R-:W-:Y:S02]  /*176e0*/  SEL R2, RZ, 0x1, P0 ;  /* 0x00000001ff027807 */ /* 0x000fe40000000000 */
[----:B------:R-:W-:Y:S02]  /*176f0*/  SEL R0, R0, RZ, P0 ;  /* 0x000000ff00007207 */ /* 0x000fe40000000000 */
[----:B------:R-:W-:-:S03]  /*17700*/  LOP3.LUT R2, R5, R2, RZ, 0x3c, !PT ;  /* 0x0000000205027212 */ /* 0x000fc600078e3cff */
[----:B------:R-:W-:Y:S01]  /*17710*/  IMAD R3, R0, 0x8, R3 ;  /* 0x0000000800037824 */ /* 0x000fe200078e0203 */
[----:B------:R-:W-:-:S07]  /*17720*/  SHF.L.U32 R0, R2, 0x1f, RZ ;  /* 0x0000001f02007819 */ /* 0x000fce00000006ff */
.L_x_640:
[----:B0-----:R0:W1:Y:S02]  /*17730*/  SYNCS.PHASECHK.TRANS64.TRYWAIT P0, [R3+URZ], R0 ;  /* 0x00000000030075a7 */ /* 0x001064000800017f */
[----:B-1----:R-:W-:Y:S05]  /*17740*/  @!P0 NANOSLEEP.SYNCS 0x989680 ;  /* 0x009896800000895d */ /* 0x002fea0003900000 */
[----:B------:R-:W1:Y:S02]  /*17750*/  @!P0 SYNCS.PHASECHK.TRANS64 P0, [R3+URZ], R0 ;  /* 0x00000000030085a7 */ /* 0x000e64000800007f */
[----:B-1----:R-:W-:Y:S05]  /*17760*/  @!P0 BRA `(.L_x_640) ;  /* 0xfffffffc00f08947 */ /* 0x002fea000383ffff */
.L_x_627:
[----:B------:R-:W-:Y:S05]  /*17770*/  BSYNC B0 ;  /* 0x0000000000007941 */ /* 0x000fea0003800000 */
.L_x_626:
[----:B------:R-:W-:Y:S05]  /*17780*/  EXIT ;  /* 0x000000000000794d */ /* 0x000fea0003800000 */
.L_x_22:
[----:B-1----:R1:W2:Y:S02]  /*17790*/  SYNCS.PHASECHK.TRANS64.TRYWAIT P1, [R3+URZ], R0 ;  /* 0x00000000030075a7 */ /* 0x0022a4000802017f */
[----:B--2---:R-:W-:Y:S05]  /*177a0*/  @!P1 NANOSLEEP.SYNCS 0x989680 ;  /* 0x009896800000995d */ /* 0x004fea0003900000 */
[----:B------:R-:W2:Y:S02]  /*177b0*/  @!P1 SYNCS.PHASECHK.TRANS64 P1, [R3+URZ], R0 ;  /* 0x00000000030095a7 */ /* 0x000ea4000802007f */
[----:B--2---:R-:W-:Y:S05]  /*177c0*/  @!P1 BRA `(.L_x_22) ;  /* 0xfffffffc00f09947 */ /* 0x004fea000383ffff */
[----:B------:R-:W-:Y:S05]  /*177d0*/  BRA `(.L_x_21) ;  /* 0xfffffea000087947 */ /* 0x000fea000383ffff */
.L_x_27:
[----:B-1----:R-:W-:-:S04]  /*177e0*/  IMAD.U32 R7, RZ, RZ, UR4 ;  /* 0x00000004ff077e24 */ /* 0x002fc8000f8e00ff */
[----:B------:R1:W2:Y:S03]  /*177f0*/  SYNCS.PHASECHK.TRANS64.TRYWAIT P1, [R7+URZ], R5 ;  /* 0x00000005070075a7 */ /* 0x0002a6000802017f */
[----:B--2---:R-:W-:Y:S05]  /*17800*/  @!P1 NANOSLEEP.SYNCS 0x989680 ;  /* 0x009896800000995d */ /* 0x004fea0003900000 */
[----:B------:R-:W2:Y:S02]  /*17810*/  @!P1 SYNCS.PHASECHK.TRANS64 P1, [R7+URZ], R5 ;  /* 0x00000005070095a7 */ /* 0x000ea4000802007f */
[----:B--2---:R-:W-:Y:S05]  /*17820*/  @!P1 BRA `(.L_x_27) ;  /* 0xfffffffc00ec9947 */ /* 0x004fea000383ffff */
[----:B------:R-:W-:Y:S05]  /*17830*/  BRA `(.L_x_26) ;  /* 0xfffffea400707947 */ /* 0x000fea000383ffff */
.L_x_614:
[----:B------:R-:W-:Y:S01]  /*17840*/  BSSY B1, `(.L_x_641) ;  /* 0x0000006000017945 */ /* 0x000fe20003800000 */
[----:B------:R-:W-:-:S07]  /*17850*/  IMAD.MOV.U32 R15, RZ, RZ, -0x1 ;  /* 0xffffffffff0f7424 */ /* 0x000fce00078e00ff */
[----:B------:R-:W-:Y:S05]  /*17860*/  WARPSYNC.COLLECTIVE R15, `(.L_x_642) ;  /* 0x000000000f0c7348 */ /* 0x000fea0003c00000 */
[----:B------:R-:W-:Y:S02]  /*17870*/  ELECT P6, UR62, PT ;  /* 0x00000000003e782f */ /* 0x000fe400038c0000 */
[----:B------:R-:W-:Y:S01]  /*17880*/  MOV R14, UR62 ;  /* 0x0000003e000e7c02 */ /* 0x000fe20008000f00 */
[----:B------:R-:W-:Y:S10]  /*17890*/  ENDCOLLECTIVE ;  /* 0x000000000000791b */ /* 0x000ff40003800000 */
.L_x_642:
[----:B------:R-:W-:Y:S05]  /*178a0*/  BSYNC B1 ;  /* 0x0000000000017941 */ /* 0x000fea0003800000 */
.L_x_641:
[----:B------:R-:W-:Y:S05]  /*178b0*/  BRA `(.L_x_643) ;  /* 0xffffffe800e07947 */ /* 0x000fea000383ffff */
.L_x_617:
[----:B0-----:R0:W2:Y:S02]  /*178c0*/  SYNCS.PHASECHK.TRANS64.TRYWAIT P0, [R7+URZ+0x60], R12 ;  /* 0x0000600c070075a7 */ /* 0x0010a4000800017f */
[----:B--2---:R-:W-:Y:S05]  /*178d0*/  @!P0 NANOSLEEP.SYNCS 0x989680 ;  /* 0x009896800000895d */ /* 0x004fea0003900000 */
[----:B------:R-:W2:Y:S02]  /*178e0*/  @!P0 SYNCS.PHASECHK.TRANS64 P0, [R7+URZ+0x60], R12 ;  /* 0x0000600c070085a7 */ /* 0x000ea4000800007f */
[----:B--2---:R-:W-:Y:S05]  /*178f0*/  @!P0 BRA `(.L_x_617) ;  /* 0xfffffffc00f08947 */ /* 0x004fea000383ffff */
[----:B------:R-:W-:Y:S05]  /*17900*/  BRA `(.L_x_644) ;  /* 0xffffffec00207947 */ /* 0x000fea000383ffff */
.L_x_625:
[----:B------:R-:W-:Y:S01]  /*17910*/  BSSY B0, `(.L_x_645) ;  /* 0x0000006000007945 */ /* 0x000fe20003800000 */
[----:B------:R-:W-:-:S07]  /*17920*/  IMAD.MOV.U32 R15, RZ, RZ, -0x1 ;  /* 0xffffffffff0f7424 */ /* 0x000fce00078e00ff */
[----:B------:R-:W-:Y:S05]  /*17930*/  WARPSYNC.COLLECTIVE R15, `(.L_x_646) ;  /* 0x000000000f0c7348 */ /* 0x000fea0003c00000 */
[----:B------:R-:W-:Y:S02]  /*17940*/  ELECT P6, UR62, PT ;  /* 0x00000000003e782f */ /* 0x000fe400038c0000 */
[----:B------:R-:W-:Y:S01]  /*17950*/  MOV R14, UR62 ;  /* 0x0000003e000e7c02 */ /* 0x000fe20008000f00 */
[----:B------:R-:W-:Y:S10]  /*17960*/  ENDCOLLECTIVE ;  /* 0x000000000000791b */ /* 0x000ff40003800000 */
.L_x_646:
[----:B------:R-:W-:Y:S05]  /*17970*/  BSYNC B0 ;  /* 0x0000000000007941 */ /* 0x000fea0003800000 */
.L_x_645:
[----:B------:R-:W-:Y:S05]  /*17980*/  BRA `(.L_x_647) ;  /* 0xfffffff400a87947 */ /* 0x000fea000383ffff */
.L_x_629:
[----:B0-----:R0:W1:Y:S02]  /*17990*/  SYNCS.PHASECHK.TRANS64.TRYWAIT P0, [R5+URZ], R2 ;  /* 0x00000002050075a7 */ /* 0x001064000800017f */
[----:B-1----:R-:W-:Y:S05]  /*179a0*/  @!P0 NANOSLEEP.SYNCS 0x989680 ;  /* 0x009896800000895d */ /* 0x002fea0003900000 */
[----:B------:R-:W1:Y:S02]  /*179b0*/  @!P0 SYNCS.PHASECHK.TRANS64 P0, [R5+URZ], R2 ;  /* 0x00000002050085a7 */ /* 0x000e64000800007f */
[----:B-1----:R-:W-:Y:S05]  /*179c0*/  @!P0 BRA `(.L_x_629) ;  /* 0xfffffffc00f08947 */ /* 0x002fea000383ffff */
[----:B------:R-:W-:Y:S05]  /*179d0*/  BRA `(.L_x_648) ;  /* 0xfffffff400d07947 */ /* 0x000fea000383ffff */
.L_x_630:
[----:B0-----:R0:W1:Y:S02]  /*179e0*/  SYNCS.PHASECHK.TRANS64.TRYWAIT P0, [R7+URZ], R0 ;  /* 0x00000000070075a7 */ /* 0x001064000800017f */
[----:B-1----:R-:W-:Y:S05]  /*179f0*/  @!P0 NANOSLEEP.SYNCS 0x989680 ;  /* 0x009896800000895d */ /* 0x002fea0003900000 */
[----:B------:R-:W1:Y:S02]  /*17a00*/  @!P0 SYNCS.PHASECHK.TRANS64 P0, [R7+URZ], R0 ;  /* 0x00000000070085a7 */ /* 0x000e64000800007f */
[----:B-1----:R-:W-:Y:S05]  /*17a10*/  @!P0 BRA `(.L_x_630) ;  /* 0xfffffffc00f08947 */ /* 0x002fea000383ffff */
[----:B------:R-:W-:Y:S05]  /*17a20*/  BRA `(.L_x_649) ;  /* 0xfffffff400e07947 */ /* 0x000fea000383ffff */
.L_x_631:
[----:B0-----:R0:W1:Y:S02]  /*17a30*/  SYNCS.PHASECHK.TRANS64.TRYWAIT P0, [R7+URZ], R0 ;  /* 0x00000000070075a7 */ /* 0x001064000800017f */
[----:B-1----:R-:W-:Y:S05]  /*17a40*/  @!P0 NANOSLEEP.SYNCS 0x989680 ;  /* 0x009896800000895d */ /* 0x002fea0003900000 */
[----:B------:R-:W1:Y:S02]  /*17a50*/  @!P0 SYNCS.PHASECHK.TRANS64 P0, [R7+URZ], R0 ;  /* 0x00000000070085a7 */ /* 0x000e64000800007f */
[----:B-1----:R-:W-:Y:S05]  /*17a60*/  @!P0 BRA `(.L_x_631) ;  /* 0xfffffffc00f08947 */ /* 0x002fea000383ffff */
[----:B------:R-:W-:Y:S05]  /*17a70*/  BRA `(.L_x_650) ;  /* 0xfffffff400f07947 */ /* 0x000fea000383ffff */
.L_x_632:
[----:B0-----:R0:W1:Y:S02]  /*17a80*/  SYNCS.PHASECHK.TRANS64.TRYWAIT P0, [R7+URZ], R0 ;  /* 0x00000000070075a7 */ /* 0x001064000800017f */
[----:B-1----:R-:W-:Y:S05]  /*17a90*/  @!P0 NANOSLEEP.SYNCS 0x989680 ;  /* 0x009896800000895d */ /* 0x002fea0003900000 */
[----:B------:R-:W1:Y:S02]  /*17aa0*/  @!P0 SYNCS.PHASECHK.TRANS64 P0, [R7+URZ], R0 ;  /* 0x00000000070085a7 */ /* 0x000e64000800007f */
[----:B-1----:R-:W-:Y:S05]  /*17ab0*/  @!P0 BRA `(.L_x_632) ;  /* 0xfffffffc00f08947 */ /* 0x002fea000383ffff */
[----:B------:R-:W-:Y:S05]  /*17ac0*/  BRA `(.L_x_651) ;  /* 0xfffffff800007947 */ /* 0x000fea000383ffff */
.L_x_633:
[----:B0-----:R0:W1:Y:S02]  /*17ad0*/  SYNCS.PHASECHK.TRANS64.TRYWAIT P0, [R7+URZ], R0 ;  /* 0x00000000070075a7 */ /* 0x001064000800017f */
[----:B-1----:R-:W-:Y:S05]  /*17ae0*/  @!P0 NANOSLEEP.SYNCS 0x989680 ;  /* 0x009896800000895d */ /* 0x002fea0003900000 */
[----:B------:R-:W1:Y:S02]  /*17af0*/  @!P0 SYNCS.PHASECHK.TRANS64 P0, [R7+URZ], R0 ;  /* 0x00000000070085a7 */ /* 0x000e64000800007f */
[----:B-1----:R-:W-:Y:S05]  /*17b00*/  @!P0 BRA `(.L_x_633) ;  /* 0xfffffffc00f08947 */ /* 0x002fea000383ffff */
[----:B------:R-:W-:Y:S05]  /*17b10*/  BRA `(.L_x_652) ;  /* 0xfffffff800107947 */ /* 0x000fea000383ffff */
.L_x_634:
[----:B0-----:R0:W1:Y:S02]  /*17b20*/  SYNCS.PHASECHK.TRANS64.TRYWAIT P0, [R7+URZ], R0 ;  /* 0x00000000070075a7 */ /* 0x001064000800017f */
[----:B-1----:R-:W-:Y:S05]  /*17b30*/  @!P0 NANOSLEEP.SYNCS 0x989680 ;  /* 0x009896800000895d */ /* 0x002fea0003900000 */
[----:B------:R-:W1:Y:S02]  /*17b40*/  @!P0 SYNCS.PHASECHK.TRANS64 P0, [R7+URZ], R0 ;  /* 0x00000000070085a7 */ /* 0x000e64000800007f */
[----:B-1----:R-:W-:Y:S05]  /*17b50*/  @!P0 BRA `(.L_x_634) ;  /* 0xfffffffc00f08947 */ /* 0x002fea000383ffff */
[----:B------:R-:W-:Y:S05]  /*17b60*/  BRA `(.L_x_653) ;  /* 0xfffffff800207947 */ /* 0x000fea000383ffff */
.L_x_635:
[----:B0-----:R0:W1:Y:S02]  /*17b70*/  SYNCS.PHASECHK.TRANS64.TRYWAIT P0, [R7+URZ], R0 ;  /* 0x00000000070075a7 */ /* 0x001064000800017f */
[----:B-1----:R-:W-:Y:S05]  /*17b80*/  @!P0 NANOSLEEP.SYNCS 0x989680 ;  /* 0x009896800000895d */ /* 0x002fea0003900000 */
[----:B------:R-:W1:Y:S02]  /*17b90*/  @!P0 SYNCS.PHASECHK.TRANS64 P0, [R7+URZ], R0 ;  /* 0x00000000070085a7 */ /* 0x000e64000800007f */
[----:B-1----:R-:W-:Y:S05]  /*17ba0*/  @!P0 BRA `(.L_x_635) ;  /* 0xfffffffc00f08947 */ /* 0x002fea000383ffff */
[----:B------:R-:W-:Y:S05]  /*17bb0*/  BRA `(.L_x_654) ;  /* 0xfffffff800307947 */ /* 0x000fea000383ffff */
.L_x_636:
[----:B0-----:R0:W1:Y:S02]  /*17bc0*/  SYNCS.PHASECHK.TRANS64.TRYWAIT P0, [R7+URZ], R0 ;  /* 0x00000000070075a7 */ /* 0x001064000800017f */
[----:B-1----:R-:W-:Y:S05]  /*17bd0*/  @!P0 NANOSLEEP.SYNCS 0x989680 ;  /* 0x009896800000895d */ /* 0x002fea0003900000 */
[----:B------:R-:W1:Y:S02]  /*17be0*/  @!P0 SYNCS.PHASECHK.TRANS64 P0, [R7+URZ], R0 ;  /* 0x00000000070085a7 */ /* 0x000e64000800007f */
[----:B-1----:R-:W-:Y:S05]  /*17bf0*/  @!P0 BRA `(.L_x_636) ;  /* 0xfffffffc00f08947 */ /* 0x002fea000383ffff */
[----:B------:R-:W-:Y:S05]  /*17c00*/  BRA `(.L_x_655) ;  /* 0xfffffff800407947 */ /* 0x000fea000383ffff */
.L_x_637:
[----:B0-----:R0:W1:Y:S02]  /*17c10*/  SYNCS.PHASECHK.TRANS64.TRYWAIT P0, [R7+URZ], R0 ;  /* 0x00000000070075a7 */ /* 0x001064000800017f */
[----:B-1----:R-:W-:Y:S05]  /*17c20*/  @!P0 NANOSLEEP.SYNCS 0x989680 ;  /* 0x009896800000895d */ /* 0x002fea0003900000 */
[----:B------:R-:W1:Y:S02]  /*17c30*/  @!P0 SYNCS.PHASECHK.TRANS64 P0, [R7+URZ], R0 ;  /* 0x00000000070085a7 */ /* 0x000e64000800007f */
[----:B-1----:R-:W-:Y:S05]  /*17c40*/  @!P0 BRA `(.L_x_637) ;  /* 0xfffffffc00f08947 */ /* 0x002fea000383ffff */
[----:B------:R-:W-:Y:S05]  /*17c50*/  BRA `(.L_x_656) ;  /* 0xfffffff800507947 */ /* 0x000fea000383ffff */
.L_x_638:
[----:B0-----:R0:W1:Y:S02]  /*17c60*/  SYNCS.PHASECHK.TRANS64.TRYWAIT P0, [R7+URZ], R0 ;  /* 0x00000000070075a7 */ /* 0x001064000800017f */
[----:B-1----:R-:W-:Y:S05]  /*17c70*/  @!P0 NANOSLEEP.SYNCS 0x989680 ;  /* 0x009896800000895d */ /* 0x002fea0003900000 */
[----:B------:R-:W1:Y:S02]  /*17c80*/  @!P0 SYNCS.PHASECHK.TRANS64 P0, [R7+URZ], R0 ;  /* 0x00000000070085a7 */ /* 0x000e64000800007f */
[----:B-1----:R-:W-:Y:S05]  /*17c90*/  @!P0 BRA `(.L_x_638) ;  /* 0xfffffffc00f08947 */ /* 0x002fea000383ffff */
[----:B------:R-:W-:Y:S05]  /*17ca0*/  BRA `(.L_x_657) ;  /* 0xfffffff800607947 */ /* 0x000fea000383ffff */
.L_x_639:
[----:B0-----:R0:W1:Y:S02]  /*17cb0*/  SYNCS.PHASECHK.TRANS64.TRYWAIT P0, [R7+URZ], R0 ;  /* 0x00000000070075a7 */ /* 0x001064000800017f */
[----:B-1----:R-:W-:Y:S05]  /*17cc0*/  @!P0 NANOSLEEP.SYNCS 0x989680 ;  /* 0x009896800000895d */ /* 0x002fea0003900000 */
[----:B------:R-:W1:Y:S02]  /*17cd0*/  @!P0 SYNCS.PHASECHK.TRANS64 P0, [R7+URZ], R0 ;  /* 0x00000000070085a7 */ /* 0x000e64000800007f */
[----:B-1----:R-:W-:Y:S05]  /*17ce0*/  @!P0 BRA `(.L_x_639) ;  /* 0xfffffffc00f08947 */ /* 0x002fea000383ffff */
[----:B------:R-:W-:Y:S05]  /*17cf0*/  BRA `(.L_x_658) ;  /* 0xfffffff800707947 */ /* 0x000fea000383ffff */
.L_x_659:
[----:B------:R-:W-:-:S00]  /*17d00*/  BRA `(.L_x_659) ;  /* 0xfffffffc00fc7947 */ /* 0x000fc0000383ffff */
[----:B------:R-:W-:-:S00]  /*17d10*/  NOP ;  /* 0x0000000000007918 */ /* 0x000fc00000000000 */
        /* <DEDUP_REMOVED lines=14> */
.L_x_660:


//--------------------- .nv.global.init           --------------------------
	.section	.nv.global.init,"aw",@progbits
.nv.global.init:
	.type		$str$22,@object
	.size		$str$22,($str$23 - $str$22)
$str$22:
        /*0000*/ 	.byte	0x6b, 0x5f, 0x74, 0x69, 0x6c, 0x65, 0x5f, 0x63, 0x6f, 0x75, 0x6e, 0x74, 0x20, 0x3e, 0x3d, 0x20
        /*0010*/ 	.byte	0x31, 0x00
	.type		$str$23,@object
	.size		$str$23,(__unnamed_1 - $str$23)
$str$23:
        /*0012*/ 	.byte	0x2f, 0x74, 0x6d, 0x70, 0x2f, 0x63, 0x75, 0x74, 0x6c, 0x61, 0x73, 0x73, 0x5f, 0x73, 0x77, 0x65
        /*0022*/ 	.byte	0x65, 0x70, 0x5f, 0x73, 0x72, 0x63, 0x2f, 0x69, 0x6e, 0x63, 0x6c, 0x75, 0x64, 0x65, 0x2f, 0x63
        /*0032*/ 	.byte	0x75, 0x74, 0x6c, 0x61, 0x73, 0x73, 0x2f, 0x67, 0x65, 0x6d, 0x6d, 0x2f, 0x63, 0x6f, 0x6c, 0x6c
        /*0042*/ 	.byte	0x65, 0x63, 0x74, 0x69, 0x76, 0x65, 0x2f, 0x73, 0x6d, 0x39, 0x30, 0x5f, 0x6d, 0x6d, 0x61, 0x5f
        /*0052*/ 	.byte	0x74, 0x6d, 0x61, 0x5f, 0x67, 0x6d, 0x6d, 0x61, 0x5f, 0x73, 0x73, 0x5f, 0x77, 0x61, 0x72, 0x70
        /*0062*/ 	.byte	0x73, 0x70, 0x65, 0x63, 0x69, 0x61, 0x6c, 0x69, 0x7a, 0x65, 0x64, 0x2e, 0x68, 0x70, 0x70, 0x00
	.type		__unnamed_1,@object
	.size		__unnamed_1,(.L_0 - __unnamed_1)
__unnamed_1:
        /* <DEDUP_REMOVED lines=181> */
        /*0bc2*/ 	.byte	0x65, 0x6e, 0x74, 0x69, 0x74, 0x79, 0x5d, 0x00
.L_0:


//--------------------- .nv.shared._ZN7cutlass13device_kernelINS_4gemm6kernel13GemmUniversalIN4cute5tupleIJiiiiEEENS1_10collective13CollectiveMmaINS1_34MainloopSm90TmaGmmaWarpSpecializedILi12ENS5_IJNS4_1CILi2EEENSA_ILi1EEESC_EEENS1_35KernelTmaWarpSpecializedCooperativeEEENS5_IJNSA_ILi384EEENSA_ILi192EEENSA_ILi16EEEEEENS_6half_tENS5_IJlSC_lEEESK_SL_NS4_8TiledMMAINS4_8MMA_AtomIJNS4_4SM904GMMA26MMA_64x192x16_F32F16F16_SSILNSP_5MajorE0ELSR_0ELNSP_7ScaleInE1ELSS_1EEEEEENS4_6LayoutISD_NS5_IJSC_NSA_ILi0EEESW_EEEEENS5_IJNS4_10UnderscoreESZ_SZ_EEEEENS4_13SM90_TMA_LOADENS4_14ComposedLayoutINS4_7SwizzleILi1ELi4ELi3EEENS4_18smem_ptr_flag_bitsILi16EEENSV_INS5_IJNSA_ILi8EEESI_EEENS5_IJSI_SC_EEEEEEEvNS4_8identityENS4_23SM90_TMA_LOAD_MULTICASTES1C_vS1D_EENS_8epilogue10collective6detail29Sm90TmaWarpSpecializedAdapterINS1H_15DefaultEpilogueISK_SL_SL_NS1G_6thread17LinearCombinationISK_Li1EffLNS1L_9ScaleType4KindE0ELNS_15FloatRoundStyleE2ESK_EENS1_15EpilogueDefaultEEEEEvvEEEEvNT_6ParamsE --------------------------
	.section	.nv.shared._ZN7cutlass13device_kernelINS_4gemm6kernel13GemmUniversalIN4cute5tupleIJiiiiEEENS1_10collective13CollectiveMmaINS1_34MainloopSm90TmaGmmaWarpSpecializedILi12ENS5_IJNS4_1CILi2EEENSA_ILi1EEESC_EEENS1_35KernelTmaWarpSpecializedCooperativeEEENS5_IJNSA_ILi384EEENSA_ILi192EEENSA_ILi16EEEEEENS_6half_tENS5_IJlSC_lEEESK_SL_NS4_8TiledMMAINS4_8MMA_AtomIJNS4_4SM904GMMA26MMA_64x192x16_F32F16F16_SSILNSP_5MajorE0ELSR_0ELNSP_7ScaleInE1ELSS_1EEEEEENS4_6LayoutISD_NS5_IJSC_NSA_ILi0EEESW_EEEEENS5_IJNS4_10UnderscoreESZ_SZ_EEEEENS4_13SM90_TMA_LOADENS4_14ComposedLayoutINS4_7SwizzleILi1ELi4ELi3EEENS4_18smem_ptr_flag_bitsILi16EEENSV_INS5_IJNSA_ILi8EEESI_EEENS5_IJSI_SC_EEEEEEEvNS4_8identityENS4_23SM90_TMA_LOAD_MULTICASTES1C_vS1D_EENS_8epilogue10collective6detail29Sm90TmaWarpSpecializedAdapterINS1H_15DefaultEpilogueISK_SL_SL_NS1G_6thread17LinearCombinationISK_Li1EffLNS1L_9ScaleType4KindE0ELNS_15FloatRoundStyleE2ESK_EENS1_15EpilogueDefaultEEEEEvvEEEEvNT_6ParamsE,"aw",@nobits
	.sectionflags	@""
	.align	16
	.zero		1024


//--------------------- .nv.shared.reserved.0     --------------------------
	.section	.nv.shared.reserved.0,"aw",@nobits
	.weak		__nv_reservedSMEM_offset_0_alias
	.size		__nv_reservedSMEM_offset_0_alias, 0, 0
	.other		__nv_reservedSMEM_offset_0_alias,@"STO_CUDA_RESERVED_SHARED STV_DEFAULT"
__nv_reservedSMEM_offset_0_alias:
	.zero		0


//--------------------- .nv.global                --------------------------
	.section	.nv.global,"aw",@nobits
.nv.global:
	.type		_ZN40_INTERNAL_c11b2831_4_k_cu_a6ac3cdf_150324cute1_E,@object
	.size		_ZN40_INTERNAL_c11b2831_4_k_cu_a6ac3cdf_150324cute1_E,(_ZN40_INTERNAL_c11b2831_4_k_cu_a6ac3cdf_150324cuda3std3__45__cpo6cbeginE - _ZN40_INTERNAL_c11b2831_4_k_cu_a6ac3cdf_150324cute1_E)
_ZN40_INTERNAL_c11b2831_4_k_cu_a6ac3cdf_150324cute1_E:
	.zero		1
	.type		_ZN40_INTERNAL_c11b2831_4_k_cu_a6ac3cdf_150324cuda3std3__45__cpo6cbeginE,@object
	.size		_ZN40_INTERNAL_c11b2831_4_k_cu_a6ac3cdf_150324cuda3std3__45__cpo6cbeginE,(_ZN40_INTERNAL_c11b2831_4_k_cu_a6ac3cdf_150324cuda3std3__48in_placeE - _ZN40_INTERNAL_c11b2831_4_k_cu_a6ac3cdf_150324cuda3std3__45__cpo6cbeginE)
_ZN40_INTERNAL_c11b2831_4_k_cu_a6ac3cdf_150324cuda3std3__45__cpo6cbeginE:
	.zero		1
	.type		_ZN40_INTERNAL_c11b2831_4_k_cu_a6ac3cdf_150324cuda3std3__48in_placeE,@object
	.size		_ZN40_INTERNAL_c11b2831_4_k_cu_a6ac3cdf_150324cuda3std3__48in_placeE,(_ZN40_INTERNAL_c11b2831_4_k_cu_a6ac3cdf_150324cuda3std6ranges3__45__cpo9iter_moveE - _ZN40_INTERNAL_c11b2831_4_k_cu_a6ac3cdf_150324cuda3std3__48in_placeE)
_ZN40_INTERNAL_c11b2831_4_k_cu_a6ac3cdf_150324cuda3std3__48in_placeE:
	.zero		1
	.type		_ZN40_INTERNAL_c11b2831_4_k_cu_a6ac3cdf_150324cuda3std6ranges3__45__cpo9iter_moveE,@object
	.size		_ZN40_INTERNAL_c11b2831_4_k_cu_a6ac3cdf_150324cuda3std6ranges3__45__cpo9iter_moveE,(_ZN40_INTERNAL_c11b2831_4_k_cu_a6ac3cdf_150324cuda3std3__45__cpo5beginE - _ZN40_INTERNAL_c11b2831_4_k_cu_a6ac3cdf_150324cuda3std6ranges3__45__cpo9iter_moveE)
_ZN40_INTERNAL_c11b2831_4_k_cu_a6ac3cdf_150324cuda3std6ranges3__45__cpo9iter_moveE:
	.zero		1
	.type		_ZN40_INTERNAL_c11b2831_4_k_cu_a6ac3cdf_150324cuda3std3__45__cpo5beginE,@object
	.size		_ZN40_INTERNAL_c11b2831_4_k_cu_a6ac3cdf_150324cuda3std3__45__cpo5beginE,(_ZN40_INTERNAL_c11b2831_4_k_cu_a6ac3cdf_150324cuda3std3__442_GLOBAL__N__c11b2831_4_k_cu_a6ac3cdf_150326ignoreE - _ZN40_INTERNAL_c11b2831_4_k_cu_a6ac3cdf_150324cuda3std3__45__cpo5beginE)
_ZN40_INTERNAL_c11b2831_4_k_cu_a6ac3cdf_150324cuda3std3__45__cpo5beginE:
	.zero		1
	.type		_ZN40_INTERNAL_c11b2831_4_k_cu_a6ac3cdf_150324cuda3std3__442_GLOBAL__N__c11b2831_4_k_cu_a6ac3cdf_150326ignoreE,@object
	.size		_ZN40_INTERNAL_c11b2831_4_k_cu_a6ac3cdf_150324cuda3std3__442_GLOBAL__N__c11b2831_4_k_cu_a6ac3cdf_150326ignoreE,(_ZN40_INTERNAL_c11b2831_4_k_cu_a6ac3cdf_150324cute7productE - _ZN40_INTERNAL_c11b2831_4_k_cu_a6ac3cdf_150324cuda3std3__442_GLOBAL__N__c11b2831_4_k_cu_a6ac3cdf_150326ignoreE)
_ZN40_INTERNAL_c11b2831_4_k_cu_a6ac3cdf_150324cuda3std3__442_GLOBAL__N__c11b2831_4_k_cu_a6ac3cdf_150326ignoreE:
	.zero		1
	.type		_ZN40_INTERNAL_c11b2831_4_k_cu_a6ac3cdf_150324cute7productE,@object
	.size		_ZN40_INTERNAL_c11b2831_4_k_cu_a6ac3cdf_150324cute7productE,(_ZN40_INTERNAL_c11b2831_4_k_cu_a6ac3cdf_150324cuda3std3__45__cpo3endE - _ZN40_INTERNAL_c11b2831_4_k_cu_a6ac3cdf_150324cute7productE)
_ZN40_INTERNAL_c11b2831_4_k_cu_a6ac3cdf_150324cute7productE:
	.zero		1
	.type		_ZN40_INTERNAL_c11b2831_4_k_cu_a6ac3cdf_150324cuda3std3__45__cpo3endE,@object
	.size		_ZN40_INTERNAL_c11b2831_4_k_cu_a6ac3cdf_150324cuda3std3__45__cpo3endE,(_ZN40_INTERNAL_c11b2831_4_k_cu_a6ac3cdf_150324cuda3std3__419piecewise_constructE - _ZN40_INTERNAL_c11b2831_4_k_cu_a6ac3cdf_150324cuda3std3__45__cpo3endE)
_ZN40_INTERNAL_c11b2831_4_k_cu_a6ac3cdf_150324cuda3std3__45__cpo3endE:
	.zero		1
	.type		_ZN40_INTERNAL_c11b2831_4_k_cu_a6ac3cdf_150324cuda3std3__419piecewise_constructE,@object
	.size		_ZN40_INTERNAL_c11b2831_4_k_cu_a6ac3cdf_150324cuda3std3__419piecewise_constructE,(_ZN40_INTERNAL_c11b2831_4_k_cu_a6ac3cdf_150324cuda3std3__45__cpo4cendE - _ZN40_INTERNAL_c11b2831_4_k_cu_a6ac3cdf_150324cuda3std3__419piecewise_constructE)
_ZN40_INTERNAL_c11b2831_4_k_cu_a6ac3cdf_150324cuda3std3__419piecewise_constructE:
	.zero		1
	.type		_ZN40_INTERNAL_c11b2831_4_k_cu_a6ac3cdf_150324cuda3std3__45__cpo4cendE,@object
	.size		_ZN40_INTERNAL_c11b2831_4_k_cu_a6ac3cdf_150324cuda3std3__45__cpo4cendE,(_ZN40_INTERNAL_c11b2831_4_k_cu_a6ac3cdf_150324cuda3std6ranges3__45__cpo4swapE - _ZN40_INTERNAL_c11b2831_4_k_cu_a6ac3cdf_150324cuda3std3__45__cpo4cendE)
_ZN40_INTERNAL_c11b2831_4_k_cu_a6ac3cdf_150324cuda3std3__45__cpo4cendE:
	.zero		1
	.type		_ZN40_INTERNAL_c11b2831_4_k_cu_a6ac3cdf_150324cuda3std6ranges3__45__cpo4swapE,@object
	.size		_ZN40_INTERNAL_c11b2831_4_k_cu_a6ac3cdf_150324cuda3std6ranges3__45__cpo4swapE,(.L_8 - _ZN40_INTERNAL_c11b2831_4_k_cu_a6ac3cdf_150324cuda3std6ranges3__45__cpo4swapE)
_ZN40_INTERNAL_c11b2831_4_k_cu_a6ac3cdf_150324cuda3std6ranges3__45__cpo4swapE:
	.zero		1
.L_8:


//--------------------- .nv.constant0._ZN7cutlass13device_kernelINS_4gemm6kernel13GemmUniversalIN4cute5tupleIJiiiiEEENS1_10collective13CollectiveMmaINS1_34MainloopSm90TmaGmmaWarpSpecializedILi12ENS5_IJNS4_1CILi2EEENSA_ILi1EEESC_EEENS1_35KernelTmaWarpSpecializedCooperativeEEENS5_IJNSA_ILi384EEENSA_ILi192EEENSA_ILi16EEEEEENS_6half_tENS5_IJlSC_lEEESK_SL_NS4_8TiledMMAINS4_8MMA_AtomIJNS4_4SM904GMMA26MMA_64x192x16_F32F16F16_SSILNSP_5MajorE0ELSR_0ELNSP_7ScaleInE1ELSS_1EEEEEENS4_6LayoutISD_NS5_IJSC_NSA_ILi0EEESW_EEEEENS5_IJNS4_10UnderscoreESZ_SZ_EEEEENS4_13SM90_TMA_LOADENS4_14ComposedLayoutINS4_7SwizzleILi1ELi4ELi3EEENS4_18smem_ptr_flag_bitsILi16EEENSV_INS5_IJNSA_ILi8EEESI_EEENS5_IJSI_SC_EEEEEEEvNS4_8identityENS4_23SM90_TMA_LOAD_MULTICASTES1C_vS1D_EENS_8epilogue10collective6detail29Sm90TmaWarpSpecializedAdapterINS1H_15DefaultEpilogueISK_SL_SL_NS1G_6thread17LinearCombinationISK_Li1EffLNS1L_9ScaleType4KindE0ELNS_15FloatRoundStyleE2ESK_EENS1_15EpilogueDefaultEEEEEvvEEEEvNT_6ParamsE --------------------------
	.section	.nv.constant0._ZN7cutlass13device_kernelINS_4gemm6kernel13GemmUniversalIN4cute5tupleIJiiiiEEENS1_10collective13CollectiveMmaINS1_34MainloopSm90TmaGmmaWarpSpecializedILi12ENS5_IJNS4_1CILi2EEENSA_ILi1EEESC_EEENS1_35KernelTmaWarpSpecializedCooperativeEEENS5_IJNSA_ILi384EEENSA_ILi192EEENSA_ILi16EEEEEENS_6half_tENS5_IJlSC_lEEESK_SL_NS4_8TiledMMAINS4_8MMA_AtomIJNS4_4SM904GMMA26MMA_64x192x16_F32F16F16_SSILNSP_5MajorE0ELSR_0ELNSP_7ScaleInE1ELSS_1EEEEEENS4_6LayoutISD_NS5_IJSC_NSA_ILi0EEESW_EEEEENS5_IJNS4_10UnderscoreESZ_SZ_EEEEENS4_13SM90_TMA_LOADENS4_14ComposedLayoutINS4_7SwizzleILi1ELi4ELi3EEENS4_18smem_ptr_flag_bitsILi16EEENSV_INS5_IJNSA_ILi8EEESI_EEENS5_IJSI_SC_EEEEEEEvNS4_8identityENS4_23SM90_TMA_LOAD_MULTICASTES1C_vS1D_EENS_8epilogue10collective6detail29Sm90TmaWarpSpecializedAdapterINS1H_15DefaultEpilogueISK_SL_SL_NS1G_6thread17LinearCombinationISK_Li1EffLNS1L_9ScaleType4KindE0ELNS_15FloatRoundStyleE2ESK_EENS1_15EpilogueDefaultEEEEEvvEEEEvNT_6ParamsE,"a",@progbits
	.sectionflags	@""
	.align	4
.nv.constant0._ZN7cutlass13device_kernelINS_4gemm6kernel13GemmUniversalIN4cute5tupleIJiiiiEEENS1_10collective13CollectiveMmaINS1_34MainloopSm90TmaGmmaWarpSpecializedILi12ENS5_IJNS4_1CILi2EEENSA_ILi1EEESC_EEENS1_35KernelTmaWarpSpecializedCooperativeEEENS5_IJNSA_ILi384EEENSA_ILi192EEENSA_ILi16EEEEEENS_6half_tENS5_IJlSC_lEEESK_SL_NS4_8TiledMMAINS4_8MMA_AtomIJNS4_4SM904GMMA26MMA_64x192x16_F32F16F16_SSILNSP_5MajorE0ELSR_0ELNSP_7ScaleInE1ELSS_1EEEEEENS4_6LayoutISD_NS5_IJSC_NSA_ILi0EEESW_EEEEENS5_IJNS4_10UnderscoreESZ_SZ_EEEEENS4_13SM90_TMA_LOADENS4_14ComposedLayoutINS4_7SwizzleILi1ELi4ELi3EEENS4_18smem_ptr_flag_bitsILi16EEENSV_INS5_IJNSA_ILi8EEESI_EEENS5_IJSI_SC_EEEEEEEvNS4_8identityENS4_23SM90_TMA_LOAD_MULTICASTES1C_vS1D_EENS_8epilogue10collective6detail29Sm90TmaWarpSpecializedAdapterINS1H_15DefaultEpilogueISK_SL_SL_NS1G_6thread17LinearCombinationISK_Li1EffLNS1L_9ScaleType4KindE0ELNS_15FloatRoundStyleE2ESK_EENS1_15EpilogueDefaultEEEEEvvEEEEvNT_6ParamsE:
	.zero		1664


//--------------------- SYMBOLS --------------------------

	.type		.nv.reservedSmem.offset0,@object
	.size		.nv.reservedSmem.offset0,0x4
	.type		__assertfail,@function
